//
// Generated by NVIDIA NVVM Compiler
//
// Compiler Build ID: CL-36424714
// Cuda compilation tools, release 13.0, V13.0.88
// Based on NVVM 20.0.0
//

.version 9.0
.target sm_100
.address_size 64

	// .globl	_Z10turnImagePiiPiS_
.const .align 4 .b8 baseLineX[16000];
.const .align 4 .b8 baseLineY[16000];
.const .align 4 .b8 guideLineX[16000];
.const .align 4 .b8 guideLineY[16000];
.const .align 4 .b8 blurKernel[256];
.const .align 4 .b8 rectangleOffsets[32];
// _ZZ10turnImagePiiPiS_E9inputData has been demoted
// _ZZ10turnImageNiiPiS_E9inputData has been demoted
// _ZZ14transposeImageiiPiS_E9inputData has been demoted
// _ZZ14transposeImageiiPiiS_iE9inputData has been demoted
// _ZZ15computeGradientILi48ELi25ELb1ELb0EEviiiiiffiiPiiPfE10aHistogram has been demoted
// _ZZ15computeGradientILi48ELi25ELb1ELb0EEviiiiiffiiPiiPfE10bHistogram has been demoted
// _ZZ15computeGradientILi48ELi25ELb1ELb0EEviiiiiffiiPiiPfE4temp has been demoted
// _ZZ15computeGradientILi48ELi25ELb1ELb1EEviiiiiffiiPiiPfE10aHistogram has been demoted
// _ZZ15computeGradientILi48ELi25ELb1ELb1EEviiiiiffiiPiiPfE10bHistogram has been demoted
// _ZZ15computeGradientILi48ELi25ELb1ELb1EEviiiiiffiiPiiPfE4temp has been demoted
// _ZZ15computeGradientILi64ELi64ELb0ELb0EEviiiiiffiiPiiPfE10aHistogram has been demoted
// _ZZ15computeGradientILi64ELi64ELb0ELb0EEviiiiiffiiPiiPfE10bHistogram has been demoted
// _ZZ15computeGradientILi64ELi64ELb0ELb0EEviiiiiffiiPiiPfE4temp has been demoted
// _ZZ15computeGradientILi64ELi64ELb0ELb1EEviiiiiffiiPiiPfE10aHistogram has been demoted
// _ZZ15computeGradientILi64ELi64ELb0ELb1EEviiiiiffiiPiiPfE10bHistogram has been demoted
// _ZZ15computeGradientILi64ELi64ELb0ELb1EEviiiiiffiiPiiPfE4temp has been demoted

.visible .entry _Z10turnImagePiiPiS_(
	.param .u32 _Z10turnImagePiiPiS__param_0,
	.param .u32 _Z10turnImagePiiPiS__param_1,
	.param .u64 .ptr .align 1 _Z10turnImagePiiPiS__param_2,
	.param .u64 .ptr .align 1 _Z10turnImagePiiPiS__param_3
)
{
	.reg .pred 	%p<7>;
	.reg .b32 	%r<42>;
	.reg .b64 	%rd<9>;
	// demoted variable
	.shared .align 4 .b8 _ZZ10turnImagePiiPiS_E9inputData[1088];
	ld.param.u32 	%r9, [_Z10turnImagePiiPiS__param_0];
	ld.param.u32 	%r11, [_Z10turnImagePiiPiS__param_1];
	ld.param.u64 	%rd1, [_Z10turnImagePiiPiS__param_2];
	ld.param.u64 	%rd2, [_Z10turnImagePiiPiS__param_3];
	mov.u32 	%r1, %ntid.x;
	mov.u32 	%r2, %ctaid.x;
	mov.u32 	%r3, %tid.x;
	mad.lo.s32 	%r12, %r1, %r2, %r3;
	mov.u32 	%r4, %nctaid.x;
	mul.lo.s32 	%r13, %r4, %r1;
	sub.s32 	%r14, %r9, %r13;
	add.s32 	%r15, %r12, %r14;
	mov.u32 	%r16, %ntid.y;
	mov.u32 	%r17, %ctaid.y;
	mul.lo.s32 	%r5, %r16, %r17;
	mov.u32 	%r6, %tid.y;
	add.s32 	%r18, %r5, %r6;
	mad.lo.s32 	%r7, %r18, %r9, %r15;
	setp.lt.s32 	%p1, %r15, 0;
	setp.ge.s32 	%p2, %r18, %r11;
	or.pred  	%p3, %p1, %p2;
	@%p3 bra 	$L__BB0_2;
	cvta.to.global.u64 	%rd3, %rd1;
	mul.wide.s32 	%rd4, %r7, 4;
	add.s64 	%rd5, %rd3, %rd4;
	ld.global.u32 	%r25, [%rd5];
	mad.lo.s32 	%r26, %r6, 17, %r3;
	shl.b32 	%r27, %r26, 2;
	mov.u32 	%r28, _ZZ10turnImagePiiPiS_E9inputData;
	add.s32 	%r29, %r28, %r27;
	st.shared.u32 	[%r29], %r25;
	bra.uni 	$L__BB0_3;
$L__BB0_2:
	mad.lo.s32 	%r20, %r6, 17, %r3;
	shl.b32 	%r21, %r20, 2;
	mov.u32 	%r22, _ZZ10turnImagePiiPiS_E9inputData;
	add.s32 	%r23, %r22, %r21;
	mov.b32 	%r24, 0;
	st.shared.u32 	[%r23], %r24;
$L__BB0_3:
	add.s32 	%r30, %r5, %r3;
	not.b32 	%r31, %r2;
	add.s32 	%r32, %r4, %r31;
	mad.lo.s32 	%r33, %r32, %r1, %r6;
	mad.lo.s32 	%r8, %r33, %r11, %r30;
	bar.sync 	0;
	setp.ge.s32 	%p4, %r30, %r11;
	setp.ge.s32 	%p5, %r33, %r9;
	or.pred  	%p6, %p4, %p5;
	@%p6 bra 	$L__BB0_5;
	not.b32 	%r35, %r6;
	add.s32 	%r36, %r1, %r35;
	mad.lo.s32 	%r37, %r3, 17, %r36;
	shl.b32 	%r38, %r37, 2;
	mov.u32 	%r39, _ZZ10turnImagePiiPiS_E9inputData;
	add.s32 	%r40, %r39, %r38;
	ld.shared.u32 	%r41, [%r40];
	cvta.to.global.u64 	%rd6, %rd2;
	mul.wide.s32 	%rd7, %r8, 4;
	add.s64 	%rd8, %rd6, %rd7;
	st.global.u32 	[%rd8], %r41;
$L__BB0_5:
	ret;

}
	// .globl	_Z10turnImageNiiPiS_
.visible .entry _Z10turnImageNiiPiS_(
	.param .u32 _Z10turnImageNiiPiS__param_0,
	.param .u32 _Z10turnImageNiiPiS__param_1,
	.param .u64 .ptr .align 1 _Z10turnImageNiiPiS__param_2,
	.param .u64 .ptr .align 1 _Z10turnImageNiiPiS__param_3
)
{
	.reg .pred 	%p<7>;
	.reg .b32 	%r<40>;
	.reg .b64 	%rd<9>;
	// demoted variable
	.shared .align 4 .b8 _ZZ10turnImageNiiPiS_E9inputData[1088];
	ld.param.u32 	%r9, [_Z10turnImageNiiPiS__param_0];
	ld.param.u32 	%r10, [_Z10turnImageNiiPiS__param_1];
	ld.param.u64 	%rd1, [_Z10turnImageNiiPiS__param_2];
	ld.param.u64 	%rd2, [_Z10turnImageNiiPiS__param_3];
	mov.u32 	%r11, %ntid.x;
	mov.u32 	%r12, %ctaid.x;
	mul.lo.s32 	%r1, %r11, %r12;
	mov.u32 	%r2, %tid.x;
	add.s32 	%r13, %r1, %r2;
	mov.u32 	%r3, %ntid.y;
	mov.u32 	%r4, %ctaid.y;
	mov.u32 	%r5, %tid.y;
	mad.lo.s32 	%r14, %r3, %r4, %r5;
	mov.u32 	%r6, %nctaid.y;
	mul.lo.s32 	%r15, %r6, %r3;
	sub.s32 	%r16, %r10, %r15;
	add.s32 	%r17, %r14, %r16;
	mad.lo.s32 	%r7, %r17, %r9, %r13;
	setp.ge.s32 	%p1, %r13, %r9;
	setp.lt.s32 	%p2, %r17, 0;
	or.pred  	%p3, %p1, %p2;
	@%p3 bra 	$L__BB1_2;
	cvta.to.global.u64 	%rd3, %rd1;
	mul.wide.s32 	%rd4, %r7, 4;
	add.s64 	%rd5, %rd3, %rd4;
	ld.global.u32 	%r24, [%rd5];
	mad.lo.s32 	%r25, %r5, 17, %r2;
	shl.b32 	%r26, %r25, 2;
	mov.u32 	%r27, _ZZ10turnImageNiiPiS_E9inputData;
	add.s32 	%r28, %r27, %r26;
	st.shared.u32 	[%r28], %r24;
	bra.uni 	$L__BB1_3;
$L__BB1_2:
	mad.lo.s32 	%r19, %r5, 17, %r2;
	shl.b32 	%r20, %r19, 2;
	mov.u32 	%r21, _ZZ10turnImageNiiPiS_E9inputData;
	add.s32 	%r22, %r21, %r20;
	mov.b32 	%r23, 0;
	st.shared.u32 	[%r22], %r23;
$L__BB1_3:
	not.b32 	%r29, %r4;
	add.s32 	%r30, %r6, %r29;
	mad.lo.s32 	%r31, %r30, %r3, %r2;
	add.s32 	%r32, %r1, %r5;
	mad.lo.s32 	%r8, %r10, %r32, %r31;
	bar.sync 	0;
	setp.ge.s32 	%p4, %r31, %r10;
	setp.ge.s32 	%p5, %r32, %r9;
	or.pred  	%p6, %p5, %p4;
	@%p6 bra 	$L__BB1_5;
	not.b32 	%r33, %r2;
	add.s32 	%r34, %r3, %r33;
	mad.lo.s32 	%r35, %r34, 17, %r5;
	shl.b32 	%r36, %r35, 2;
	mov.u32 	%r37, _ZZ10turnImageNiiPiS_E9inputData;
	add.s32 	%r38, %r37, %r36;
	ld.shared.u32 	%r39, [%r38];
	cvta.to.global.u64 	%rd6, %rd2;
	mul.wide.s32 	%rd7, %r8, 4;
	add.s64 	%rd8, %rd6, %rd7;
	st.global.u32 	[%rd8], %r39;
$L__BB1_5:
	ret;

}
	// .globl	_Z14transposeImageiiPiS_
.visible .entry _Z14transposeImageiiPiS_(
	.param .u32 _Z14transposeImageiiPiS__param_0,
	.param .u32 _Z14transposeImageiiPiS__param_1,
	.param .u64 .ptr .align 1 _Z14transposeImageiiPiS__param_2,
	.param .u64 .ptr .align 1 _Z14transposeImageiiPiS__param_3
)
{
	.reg .pred 	%p<7>;
	.reg .b32 	%r<34>;
	.reg .b64 	%rd<9>;
	// demoted variable
	.shared .align 4 .b8 _ZZ14transposeImageiiPiS_E9inputData[1088];
	ld.param.u32 	%r7, [_Z14transposeImageiiPiS__param_0];
	ld.param.u32 	%r9, [_Z14transposeImageiiPiS__param_1];
	ld.param.u64 	%rd1, [_Z14transposeImageiiPiS__param_2];
	ld.param.u64 	%rd2, [_Z14transposeImageiiPiS__param_3];
	mov.u32 	%r10, %ntid.x;
	mov.u32 	%r11, %ctaid.x;
	mul.lo.s32 	%r1, %r10, %r11;
	mov.u32 	%r2, %tid.x;
	add.s32 	%r12, %r1, %r2;
	mov.u32 	%r13, %ntid.y;
	mov.u32 	%r14, %ctaid.y;
	mul.lo.s32 	%r3, %r13, %r14;
	mov.u32 	%r4, %tid.y;
	add.s32 	%r15, %r3, %r4;
	mad.lo.s32 	%r5, %r15, %r7, %r12;
	setp.ge.s32 	%p1, %r12, %r7;
	setp.ge.s32 	%p2, %r15, %r9;
	or.pred  	%p3, %p1, %p2;
	@%p3 bra 	$L__BB2_2;
	cvta.to.global.u64 	%rd3, %rd1;
	mul.wide.s32 	%rd4, %r5, 4;
	add.s64 	%rd5, %rd3, %rd4;
	ld.global.u32 	%r22, [%rd5];
	mad.lo.s32 	%r23, %r4, 17, %r2;
	shl.b32 	%r24, %r23, 2;
	mov.u32 	%r25, _ZZ14transposeImageiiPiS_E9inputData;
	add.s32 	%r26, %r25, %r24;
	st.shared.u32 	[%r26], %r22;
	bra.uni 	$L__BB2_3;
$L__BB2_2:
	mad.lo.s32 	%r17, %r4, 17, %r2;
	shl.b32 	%r18, %r17, 2;
	mov.u32 	%r19, _ZZ14transposeImageiiPiS_E9inputData;
	add.s32 	%r20, %r19, %r18;
	mov.b32 	%r21, 0;
	st.shared.u32 	[%r20], %r21;
$L__BB2_3:
	add.s32 	%r27, %r3, %r2;
	add.s32 	%r28, %r1, %r4;
	mad.lo.s32 	%r6, %r9, %r28, %r27;
	bar.sync 	0;
	setp.ge.s32 	%p4, %r27, %r9;
	setp.ge.s32 	%p5, %r28, %r7;
	or.pred  	%p6, %p5, %p4;
	@%p6 bra 	$L__BB2_5;
	mad.lo.s32 	%r29, %r2, 17, %r4;
	shl.b32 	%r30, %r29, 2;
	mov.u32 	%r31, _ZZ14transposeImageiiPiS_E9inputData;
	add.s32 	%r32, %r31, %r30;
	ld.shared.u32 	%r33, [%r32];
	cvta.to.global.u64 	%rd6, %rd2;
	mul.wide.s32 	%rd7, %r6, 4;
	add.s64 	%rd8, %rd6, %rd7;
	st.global.u32 	[%rd8], %r33;
$L__BB2_5:
	ret;

}
	// .globl	_Z14transposeImageiiPiiS_i
.visible .entry _Z14transposeImageiiPiiS_i(
	.param .u32 _Z14transposeImageiiPiiS_i_param_0,
	.param .u32 _Z14transposeImageiiPiiS_i_param_1,
	.param .u64 .ptr .align 1 _Z14transposeImageiiPiiS_i_param_2,
	.param .u32 _Z14transposeImageiiPiiS_i_param_3,
	.param .u64 .ptr .align 1 _Z14transposeImageiiPiiS_i_param_4,
	.param .u32 _Z14transposeImageiiPiiS_i_param_5
)
{
	.reg .pred 	%p<7>;
	.reg .b32 	%r<36>;
	.reg .b64 	%rd<9>;
	// demoted variable
	.shared .align 4 .b8 _ZZ14transposeImageiiPiiS_iE9inputData[1088];
	ld.param.u32 	%r7, [_Z14transposeImageiiPiiS_i_param_0];
	ld.param.u32 	%r10, [_Z14transposeImageiiPiiS_i_param_1];
	ld.param.u64 	%rd1, [_Z14transposeImageiiPiiS_i_param_2];
	ld.param.u32 	%r11, [_Z14transposeImageiiPiiS_i_param_3];
	ld.param.u64 	%rd2, [_Z14transposeImageiiPiiS_i_param_4];
	ld.param.u32 	%r9, [_Z14transposeImageiiPiiS_i_param_5];
	mov.u32 	%r12, %ntid.x;
	mov.u32 	%r13, %ctaid.x;
	mul.lo.s32 	%r1, %r12, %r13;
	mov.u32 	%r2, %tid.x;
	add.s32 	%r14, %r1, %r2;
	mov.u32 	%r15, %ntid.y;
	mov.u32 	%r16, %ctaid.y;
	mul.lo.s32 	%r3, %r15, %r16;
	mov.u32 	%r4, %tid.y;
	add.s32 	%r17, %r3, %r4;
	mad.lo.s32 	%r5, %r11, %r17, %r14;
	setp.ge.s32 	%p1, %r14, %r7;
	setp.ge.s32 	%p2, %r17, %r10;
	or.pred  	%p3, %p1, %p2;
	@%p3 bra 	$L__BB3_2;
	cvta.to.global.u64 	%rd3, %rd1;
	mul.wide.s32 	%rd4, %r5, 4;
	add.s64 	%rd5, %rd3, %rd4;
	ld.global.u32 	%r24, [%rd5];
	mad.lo.s32 	%r25, %r4, 17, %r2;
	shl.b32 	%r26, %r25, 2;
	mov.u32 	%r27, _ZZ14transposeImageiiPiiS_iE9inputData;
	add.s32 	%r28, %r27, %r26;
	st.shared.u32 	[%r28], %r24;
	bra.uni 	$L__BB3_3;
$L__BB3_2:
	mad.lo.s32 	%r19, %r4, 17, %r2;
	shl.b32 	%r20, %r19, 2;
	mov.u32 	%r21, _ZZ14transposeImageiiPiiS_iE9inputData;
	add.s32 	%r22, %r21, %r20;
	mov.b32 	%r23, 0;
	st.shared.u32 	[%r22], %r23;
$L__BB3_3:
	add.s32 	%r29, %r3, %r2;
	add.s32 	%r30, %r1, %r4;
	mad.lo.s32 	%r6, %r9, %r30, %r29;
	bar.sync 	0;
	setp.ge.s32 	%p4, %r29, %r10;
	setp.ge.s32 	%p5, %r30, %r7;
	or.pred  	%p6, %p5, %p4;
	@%p6 bra 	$L__BB3_5;
	mad.lo.s32 	%r31, %r2, 17, %r4;
	shl.b32 	%r32, %r31, 2;
	mov.u32 	%r33, _ZZ14transposeImageiiPiiS_iE9inputData;
	add.s32 	%r34, %r33, %r32;
	ld.shared.u32 	%r35, [%r34];
	cvta.to.global.u64 	%rd6, %rd2;
	mul.wide.s32 	%rd7, %r6, 4;
	add.s64 	%rd8, %rd6, %rd7;
	st.global.u32 	[%rd8], %r35;
$L__BB3_5:
	ret;

}
	// .globl	_Z9fillImageiiiPi
.visible .entry _Z9fillImageiiiPi(
	.param .u32 _Z9fillImageiiiPi_param_0,
	.param .u32 _Z9fillImageiiiPi_param_1,
	.param .u32 _Z9fillImageiiiPi_param_2,
	.param .u64 .ptr .align 1 _Z9fillImageiiiPi_param_3
)
{
	.reg .pred 	%p<4>;
	.reg .b32 	%r<13>;
	.reg .b64 	%rd<5>;

	ld.param.u32 	%r3, [_Z9fillImageiiiPi_param_0];
	ld.param.u32 	%r4, [_Z9fillImageiiiPi_param_1];
	ld.param.u32 	%r2, [_Z9fillImageiiiPi_param_2];
	ld.param.u64 	%rd1, [_Z9fillImageiiiPi_param_3];
	mov.u32 	%r5, %ntid.x;
	mov.u32 	%r6, %ctaid.x;
	mov.u32 	%r7, %tid.x;
	mad.lo.s32 	%r8, %r5, %r6, %r7;
	mov.u32 	%r9, %ntid.y;
	mov.u32 	%r10, %ctaid.y;
	mov.u32 	%r11, %tid.y;
	mad.lo.s32 	%r12, %r9, %r10, %r11;
	mad.lo.s32 	%r1, %r12, %r3, %r8;
	setp.ge.s32 	%p1, %r12, %r4;
	setp.ge.s32 	%p2, %r8, %r3;
	or.pred  	%p3, %p2, %p1;
	@%p3 bra 	$L__BB4_2;
	cvta.to.global.u64 	%rd2, %rd1;
	mul.wide.s32 	%rd3, %r1, 4;
	add.s64 	%rd4, %rd2, %rd3;
	st.global.u32 	[%rd4], %r2;
$L__BB4_2:
	ret;

}
	// .globl	_Z15bresenhamRotateiiPiiS_
.visible .entry _Z15bresenhamRotateiiPiiS_(
	.param .u32 _Z15bresenhamRotateiiPiiS__param_0,
	.param .u32 _Z15bresenhamRotateiiPiiS__param_1,
	.param .u64 .ptr .align 1 _Z15bresenhamRotateiiPiiS__param_2,
	.param .u32 _Z15bresenhamRotateiiPiiS__param_3,
	.param .u64 .ptr .align 1 _Z15bresenhamRotateiiPiiS__param_4
)
{
	.reg .pred 	%p<4>;
	.reg .b32 	%r<24>;
	.reg .b64 	%rd<19>;

	ld.param.u32 	%r5, [_Z15bresenhamRotateiiPiiS__param_0];
	ld.param.u32 	%r6, [_Z15bresenhamRotateiiPiiS__param_1];
	ld.param.u64 	%rd1, [_Z15bresenhamRotateiiPiiS__param_2];
	ld.param.u32 	%r4, [_Z15bresenhamRotateiiPiiS__param_3];
	ld.param.u64 	%rd2, [_Z15bresenhamRotateiiPiiS__param_4];
	mov.u32 	%r8, %ntid.x;
	mov.u32 	%r9, %ctaid.x;
	mov.u32 	%r10, %tid.x;
	mad.lo.s32 	%r1, %r8, %r9, %r10;
	mov.u32 	%r11, %ntid.y;
	mov.u32 	%r12, %ctaid.y;
	mov.u32 	%r13, %tid.y;
	mad.lo.s32 	%r14, %r11, %r12, %r13;
	mul.lo.s32 	%r3, %r14, %r5;
	setp.ge.s32 	%p1, %r1, %r5;
	setp.ge.s32 	%p2, %r14, %r6;
	or.pred  	%p3, %p1, %p2;
	@%p3 bra 	$L__BB5_2;
	cvta.to.global.u64 	%rd3, %rd1;
	cvta.to.global.u64 	%rd4, %rd2;
	add.s32 	%r15, %r3, %r1;
	mul.wide.s32 	%rd5, %r15, 4;
	add.s64 	%rd6, %rd3, %rd5;
	ld.global.u32 	%r16, [%rd6];
	mul.wide.u32 	%rd7, %r14, 4;
	mov.u64 	%rd8, guideLineX;
	add.s64 	%rd9, %rd8, %rd7;
	ld.const.u32 	%r17, [%rd9];
	mul.wide.s32 	%rd10, %r1, 4;
	mov.u64 	%rd11, baseLineX;
	add.s64 	%rd12, %rd11, %rd10;
	ld.const.u32 	%r18, [%rd12];
	add.s32 	%r19, %r18, %r17;
	mov.u64 	%rd13, guideLineY;
	add.s64 	%rd14, %rd13, %rd7;
	ld.const.u32 	%r20, [%rd14];
	mov.u64 	%rd15, baseLineY;
	add.s64 	%rd16, %rd15, %rd10;
	ld.const.u32 	%r21, [%rd16];
	add.s32 	%r22, %r21, %r20;
	mad.lo.s32 	%r23, %r22, %r4, %r19;
	mul.wide.s32 	%rd17, %r23, 4;
	add.s64 	%rd18, %rd4, %rd17;
	st.global.u32 	[%rd18], %r16;
$L__BB5_2:
	ret;

}
	// .globl	_Z15computeGradientILi48ELi25ELb1ELb0EEviiiiiffiiPiiPf
.visible .entry _Z15computeGradientILi48ELi25ELb1ELb0EEviiiiiffiiPiiPf(
	.param .u32 _Z15computeGradientILi48ELi25ELb1ELb0EEviiiiiffiiPiiPf_param_0,
	.param .u32 _Z15computeGradientILi48ELi25ELb1ELb0EEviiiiiffiiPiiPf_param_1,
	.param .u32 _Z15computeGradientILi48ELi25ELb1ELb0EEviiiiiffiiPiiPf_param_2,
	.param .u32 _Z15computeGradientILi48ELi25ELb1ELb0EEviiiiiffiiPiiPf_param_3,
	.param .u32 _Z15computeGradientILi48ELi25ELb1ELb0EEviiiiiffiiPiiPf_param_4,
	.param .f32 _Z15computeGradientILi48ELi25ELb1ELb0EEviiiiiffiiPiiPf_param_5,
	.param .f32 _Z15computeGradientILi48ELi25ELb1ELb0EEviiiiiffiiPiiPf_param_6,
	.param .u32 _Z15computeGradientILi48ELi25ELb1ELb0EEviiiiiffiiPiiPf_param_7,
	.param .u32 _Z15computeGradientILi48ELi25ELb1ELb0EEviiiiiffiiPiiPf_param_8,
	.param .u64 .ptr .align 1 _Z15computeGradientILi48ELi25ELb1ELb0EEviiiiiffiiPiiPf_param_9,
	.param .u32 _Z15computeGradientILi48ELi25ELb1ELb0EEviiiiiffiiPiiPf_param_10,
	.param .u64 .ptr .align 1 _Z15computeGradientILi48ELi25ELb1ELb0EEviiiiiffiiPiiPf_param_11
)
{
	.reg .pred 	%p<55>;
	.reg .b32 	%r<136>;
	.reg .b32 	%f<186>;
	.reg .b64 	%rd<43>;
	// demoted variable
	.shared .align 4 .b8 _ZZ15computeGradientILi48ELi25ELb1ELb0EEviiiiiffiiPiiPfE10aHistogram[768];
	// demoted variable
	.shared .align 4 .b8 _ZZ15computeGradientILi48ELi25ELb1ELb0EEviiiiiffiiPiiPfE10bHistogram[768];
	// demoted variable
	.shared .align 4 .b8 _ZZ15computeGradientILi48ELi25ELb1ELb0EEviiiiiffiiPiiPfE4temp[768];
	ld.param.u32 	%r49, [_Z15computeGradientILi48ELi25ELb1ELb0EEviiiiiffiiPiiPf_param_0];
	ld.param.u32 	%r50, [_Z15computeGradientILi48ELi25ELb1ELb0EEviiiiiffiiPiiPf_param_1];
	ld.param.u32 	%r51, [_Z15computeGradientILi48ELi25ELb1ELb0EEviiiiiffiiPiiPf_param_3];
	ld.param.u32 	%r52, [_Z15computeGradientILi48ELi25ELb1ELb0EEviiiiiffiiPiiPf_param_4];
	ld.param.u32 	%r53, [_Z15computeGradientILi48ELi25ELb1ELb0EEviiiiiffiiPiiPf_param_7];
	ld.param.u32 	%r54, [_Z15computeGradientILi48ELi25ELb1ELb0EEviiiiiffiiPiiPf_param_8];
	ld.param.u64 	%rd5, [_Z15computeGradientILi48ELi25ELb1ELb0EEviiiiiffiiPiiPf_param_9];
	ld.param.u64 	%rd6, [_Z15computeGradientILi48ELi25ELb1ELb0EEviiiiiffiiPiiPf_param_11];
	mov.u32 	%r1, %ctaid.x;
	mov.u32 	%r125, %tid.y;
	mul.lo.s32 	%r3, %r125, 48;
	mov.u32 	%r4, %tid.x;
	add.s32 	%r5, %r3, %r4;
	setp.ge.s32 	%p5, %r125, %r50;
	@%p5 bra 	$L__BB6_63;
	cvta.to.global.u64 	%rd1, %rd5;
	add.s32 	%r56, %r5, %r53;
	add.s32 	%r57, %r51, %r1;
	mul.wide.s32 	%rd7, %r57, 4;
	mov.u64 	%rd8, baseLineX;
	add.s64 	%rd9, %rd8, %rd7;
	ld.const.u32 	%r6, [%rd9];
	mov.u64 	%rd10, baseLineY;
	add.s64 	%rd11, %rd10, %rd7;
	ld.const.u32 	%r7, [%rd11];
	ld.const.u32 	%r8, [rectangleOffsets];
	ld.const.u32 	%r9, [rectangleOffsets+8];
	ld.const.u32 	%r10, [rectangleOffsets+20];
	ld.const.u32 	%r11, [rectangleOffsets+28];
	shl.b32 	%r58, %r56, 2;
	mov.u32 	%r59, _ZZ15computeGradientILi48ELi25ELb1ELb0EEviiiiiffiiPiiPfE10aHistogram;
	add.s32 	%r12, %r59, %r58;
	mov.u32 	%r60, _ZZ15computeGradientILi48ELi25ELb1ELb0EEviiiiiffiiPiiPfE10bHistogram;
	add.s32 	%r13, %r60, %r58;
	ld.const.u32 	%r14, [rectangleOffsets+12];
	ld.const.u32 	%r15, [rectangleOffsets+16];
	sub.s32 	%r16, 23, %r53;
	mov.u32 	%r61, _ZZ15computeGradientILi48ELi25ELb1ELb0EEviiiiiffiiPiiPfE4temp;
	add.s32 	%r17, %r61, %r58;
	mov.u32 	%r62, %ntid.x;
	sub.s32 	%r18, 48, %r62;
	shl.b32 	%r63, %r62, 2;
	add.s32 	%r19, %r17, %r63;
	and.b32  	%r20, %r4, 31;
	add.s32 	%r64, %r53, %r3;
	shl.b32 	%r65, %r64, 2;
	add.s32 	%r21, %r61, %r65;
	and.b32  	%r22, %r54, 7;
	and.b32  	%r23, %r54, 3;
	and.b32  	%r24, %r54, 2147483640;
	and.b32  	%r25, %r54, 1;
	neg.s32 	%r26, %r24;
	shl.b32 	%r66, %r4, 2;
	mad.lo.s32 	%r67, %r125, 192, %r66;
	add.s32 	%r68, %r67, 16;
	add.s32 	%r27, %r60, %r68;
	add.s32 	%r28, %r59, %r68;
	cvta.to.global.u64 	%rd2, %rd6;
	mov.u64 	%rd13, guideLineX;
	mov.u64 	%rd15, guideLineY;
	mov.u64 	%rd38, blurKernel;
$L__BB6_2:
	setp.gt.u32 	%p6, %r4, 24;
	@%p6 bra 	$L__BB6_4;
	ld.param.u32 	%r124, [_Z15computeGradientILi48ELi25ELb1ELb0EEviiiiiffiiPiiPf_param_10];
	add.s32 	%r69, %r125, %r51;
	mul.wide.s32 	%rd12, %r69, 4;
	add.s64 	%rd14, %rd13, %rd12;
	ld.const.u32 	%r70, [%rd14];
	add.s64 	%rd16, %rd15, %rd12;
	ld.const.u32 	%r71, [%rd16];
	add.s32 	%r72, %r7, %r71;
	add.s32 	%r73, %r6, %r70;
	mad.lo.s32 	%r74, %r72, %r52, %r73;
	add.s32 	%r75, %r8, %r74;
	mad.lo.s32 	%r76, %r75, %r124, %r4;
	mul.wide.s32 	%rd17, %r76, 4;
	add.s64 	%rd18, %rd1, %rd17;
	ld.global.u32 	%r77, [%rd18];
	add.s32 	%r78, %r9, %r74;
	mad.lo.s32 	%r79, %r78, %r124, %r4;
	mul.wide.s32 	%rd19, %r79, 4;
	add.s64 	%rd20, %rd1, %rd19;
	ld.global.u32 	%r80, [%rd20];
	add.s32 	%r81, %r10, %r74;
	mad.lo.s32 	%r82, %r81, %r124, %r4;
	mul.wide.s32 	%rd21, %r82, 4;
	add.s64 	%rd22, %rd1, %rd21;
	ld.global.u32 	%r83, [%rd22];
	add.s32 	%r84, %r11, %r74;
	mad.lo.s32 	%r85, %r84, %r124, %r4;
	mul.wide.s32 	%rd23, %r85, 4;
	add.s64 	%rd24, %rd1, %rd23;
	ld.global.u32 	%r86, [%rd24];
	sub.s32 	%r87, %r77, %r80;
	cvt.rn.f32.s32 	%f36, %r87;
	sub.s32 	%r88, %r86, %r83;
	cvt.rn.f32.s32 	%f37, %r88;
	add.s32 	%r89, %r14, %r74;
	mad.lo.s32 	%r90, %r89, %r124, %r4;
	mul.wide.s32 	%rd25, %r90, 4;
	add.s64 	%rd26, %rd1, %rd25;
	ld.global.u32 	%r91, [%rd26];
	add.s32 	%r92, %r15, %r74;
	mad.lo.s32 	%r93, %r92, %r124, %r4;
	mul.wide.s32 	%rd27, %r93, 4;
	add.s64 	%rd28, %rd1, %rd27;
	ld.global.u32 	%r94, [%rd28];
	sub.s32 	%r95, %r94, %r91;
	cvt.rn.f32.s32 	%f38, %r95;
	add.f32 	%f39, %f36, %f38;
	st.shared.f32 	[%r12], %f39;
	sub.s32 	%r96, %r91, %r94;
	cvt.rn.f32.s32 	%f40, %r96;
	add.f32 	%f41, %f37, %f40;
	st.shared.f32 	[%r13], %f41;
$L__BB6_4:
	setp.ge.u32 	%p7, %r4, %r53;
	@%p7 bra 	$L__BB6_6;
	shl.b32 	%r97, %r5, 2;
	mov.u32 	%r98, _ZZ15computeGradientILi48ELi25ELb1ELb0EEviiiiiffiiPiiPfE10aHistogram;
	add.s32 	%r99, %r98, %r97;
	mov.b32 	%r100, 0;
	st.shared.u32 	[%r99], %r100;
	mov.u32 	%r101, _ZZ15computeGradientILi48ELi25ELb1ELb0EEviiiiiffiiPiiPfE10bHistogram;
	add.s32 	%r102, %r101, %r97;
	st.shared.u32 	[%r102], %r100;
$L__BB6_6:
	setp.ge.u32 	%p8, %r4, %r16;
	@%p8 bra 	$L__BB6_8;
	mov.b32 	%r103, 0;
	st.shared.u32 	[%r12+100], %r103;
	st.shared.u32 	[%r13+100], %r103;
$L__BB6_8:
	bar.sync 	0;
	@%p6 bra 	$L__BB6_22;
	setp.lt.s32 	%p10, %r54, 1;
	mov.f32 	%f183, 0f00000000;
	mov.f32 	%f184, %f183;
	@%p10 bra 	$L__BB6_21;
	setp.lt.u32 	%p11, %r54, 8;
	mov.f32 	%f184, 0f00000000;
	mov.b32 	%r132, 0;
	mov.u32 	%r131, %r5;
	mov.f32 	%f183, %f184;
	@%p11 bra 	$L__BB6_13;
	mov.u64 	%rd30, blurKernel;
	add.s64 	%rd42, %rd30, 16;
	mov.f32 	%f184, 0f00000000;
	mov.u32 	%r126, %r28;
	mov.u32 	%r127, %r27;
	mov.u32 	%r128, %r26;
	mov.u32 	%r131, %r5;
$L__BB6_12:
	.pragma "nounroll";
	ld.const.f32 	%f46, [%rd42+-16];
	ld.shared.f32 	%f47, [%r126+-16];
	fma.rn.f32 	%f48, %f46, %f47, %f183;
	ld.shared.f32 	%f49, [%r127+-16];
	fma.rn.f32 	%f50, %f46, %f49, %f184;
	ld.const.f32 	%f51, [%rd42+-12];
	ld.shared.f32 	%f52, [%r126+-12];
	fma.rn.f32 	%f53, %f51, %f52, %f48;
	ld.shared.f32 	%f54, [%r127+-12];
	fma.rn.f32 	%f55, %f51, %f54, %f50;
	ld.const.f32 	%f56, [%rd42+-8];
	ld.shared.f32 	%f57, [%r126+-8];
	fma.rn.f32 	%f58, %f56, %f57, %f53;
	ld.shared.f32 	%f59, [%r127+-8];
	fma.rn.f32 	%f60, %f56, %f59, %f55;
	ld.const.f32 	%f61, [%rd42+-4];
	ld.shared.f32 	%f62, [%r126+-4];
	fma.rn.f32 	%f63, %f61, %f62, %f58;
	ld.shared.f32 	%f64, [%r127+-4];
	fma.rn.f32 	%f65, %f61, %f64, %f60;
	ld.const.f32 	%f66, [%rd42];
	ld.shared.f32 	%f67, [%r126];
	fma.rn.f32 	%f68, %f66, %f67, %f63;
	ld.shared.f32 	%f69, [%r127];
	fma.rn.f32 	%f70, %f66, %f69, %f65;
	ld.const.f32 	%f71, [%rd42+4];
	ld.shared.f32 	%f72, [%r126+4];
	fma.rn.f32 	%f73, %f71, %f72, %f68;
	ld.shared.f32 	%f74, [%r127+4];
	fma.rn.f32 	%f75, %f71, %f74, %f70;
	ld.const.f32 	%f76, [%rd42+8];
	ld.shared.f32 	%f77, [%r126+8];
	fma.rn.f32 	%f78, %f76, %f77, %f73;
	ld.shared.f32 	%f79, [%r127+8];
	fma.rn.f32 	%f80, %f76, %f79, %f75;
	ld.const.f32 	%f81, [%rd42+12];
	ld.shared.f32 	%f82, [%r126+12];
	fma.rn.f32 	%f183, %f81, %f82, %f78;
	ld.shared.f32 	%f83, [%r127+12];
	fma.rn.f32 	%f184, %f81, %f83, %f80;
	add.s32 	%r131, %r131, 8;
	add.s32 	%r128, %r128, 8;
	add.s32 	%r127, %r127, 32;
	add.s32 	%r126, %r126, 32;
	add.s64 	%rd42, %rd42, 32;
	setp.ne.s32 	%p12, %r128, 0;
	mov.u32 	%r132, %r24;
	@%p12 bra 	$L__BB6_12;
$L__BB6_13:
	setp.eq.s32 	%p13, %r22, 0;
	@%p13 bra 	$L__BB6_21;
	add.s32 	%r105, %r22, -1;
	setp.lt.u32 	%p14, %r105, 3;
	@%p14 bra 	$L__BB6_16;
	mul.wide.u32 	%rd31, %r132, 4;
	mov.u64 	%rd32, blurKernel;
	add.s64 	%rd33, %rd32, %rd31;
	ld.const.f32 	%f85, [%rd33];
	shl.b32 	%r106, %r131, 2;
	mov.u32 	%r107, _ZZ15computeGradientILi48ELi25ELb1ELb0EEviiiiiffiiPiiPfE10aHistogram;
	add.s32 	%r108, %r107, %r106;
	ld.shared.f32 	%f86, [%r108];
	fma.rn.f32 	%f87, %f85, %f86, %f183;
	mov.u32 	%r109, _ZZ15computeGradientILi48ELi25ELb1ELb0EEviiiiiffiiPiiPfE10bHistogram;
	add.s32 	%r110, %r109, %r106;
	ld.shared.f32 	%f88, [%r110];
	fma.rn.f32 	%f89, %f85, %f88, %f184;
	ld.const.f32 	%f90, [%rd33+4];
	ld.shared.f32 	%f91, [%r108+4];
	fma.rn.f32 	%f92, %f90, %f91, %f87;
	ld.shared.f32 	%f93, [%r110+4];
	fma.rn.f32 	%f94, %f90, %f93, %f89;
	ld.const.f32 	%f95, [%rd33+8];
	ld.shared.f32 	%f96, [%r108+8];
	fma.rn.f32 	%f97, %f95, %f96, %f92;
	ld.shared.f32 	%f98, [%r110+8];
	fma.rn.f32 	%f99, %f95, %f98, %f94;
	ld.const.f32 	%f100, [%rd33+12];
	ld.shared.f32 	%f101, [%r108+12];
	fma.rn.f32 	%f183, %f100, %f101, %f97;
	ld.shared.f32 	%f102, [%r110+12];
	fma.rn.f32 	%f184, %f100, %f102, %f99;
	add.s32 	%r131, %r131, 4;
	add.s32 	%r132, %r132, 4;
$L__BB6_16:
	setp.eq.s32 	%p15, %r23, 0;
	@%p15 bra 	$L__BB6_21;
	setp.eq.s32 	%p16, %r23, 1;
	@%p16 bra 	$L__BB6_19;
	mul.wide.u32 	%rd34, %r132, 4;
	mov.u64 	%rd35, blurKernel;
	add.s64 	%rd36, %rd35, %rd34;
	ld.const.f32 	%f104, [%rd36];
	shl.b32 	%r111, %r131, 2;
	mov.u32 	%r112, _ZZ15computeGradientILi48ELi25ELb1ELb0EEviiiiiffiiPiiPfE10aHistogram;
	add.s32 	%r113, %r112, %r111;
	ld.shared.f32 	%f105, [%r113];
	fma.rn.f32 	%f106, %f104, %f105, %f183;
	mov.u32 	%r114, _ZZ15computeGradientILi48ELi25ELb1ELb0EEviiiiiffiiPiiPfE10bHistogram;
	add.s32 	%r115, %r114, %r111;
	ld.shared.f32 	%f107, [%r115];
	fma.rn.f32 	%f108, %f104, %f107, %f184;
	ld.const.f32 	%f109, [%rd36+4];
	ld.shared.f32 	%f110, [%r113+4];
	fma.rn.f32 	%f183, %f109, %f110, %f106;
	ld.shared.f32 	%f111, [%r115+4];
	fma.rn.f32 	%f184, %f109, %f111, %f108;
	add.s32 	%r131, %r131, 2;
	add.s32 	%r132, %r132, 2;
$L__BB6_19:
	setp.eq.s32 	%p17, %r25, 0;
	@%p17 bra 	$L__BB6_21;
	mul.wide.u32 	%rd37, %r132, 4;
	add.s64 	%rd39, %rd38, %rd37;
	ld.const.f32 	%f112, [%rd39];
	shl.b32 	%r116, %r131, 2;
	mov.u32 	%r117, _ZZ15computeGradientILi48ELi25ELb1ELb0EEviiiiiffiiPiiPfE10aHistogram;
	add.s32 	%r118, %r117, %r116;
	ld.shared.f32 	%f113, [%r118];
	fma.rn.f32 	%f183, %f112, %f113, %f183;
	mov.u32 	%r119, _ZZ15computeGradientILi48ELi25ELb1ELb0EEviiiiiffiiPiiPfE10bHistogram;
	add.s32 	%r120, %r119, %r116;
	ld.shared.f32 	%f114, [%r120];
	fma.rn.f32 	%f184, %f112, %f114, %f184;
$L__BB6_21:
	bar.sync 	0;
	st.shared.f32 	[%r12], %f183;
	st.shared.f32 	[%r13], %f184;
$L__BB6_22:
	setp.ge.u32 	%p18, %r4, %r18;
	bar.sync 	0;
	ld.shared.f32 	%f115, [%r12];
	st.shared.f32 	[%r17], %f115;
	@%p18 bra 	$L__BB6_24;
	mov.b32 	%r121, 0;
	st.shared.u32 	[%r19], %r121;
$L__BB6_24:
	setp.gt.u32 	%p20, %r20, 15;
	bar.sync 	0;
	mov.pred 	%p51, 0;
	mov.pred 	%p52, %p51;
	mov.pred 	%p53, %p51;
	mov.pred 	%p54, %p51;
	@%p20 bra 	$L__BB6_30;
	setp.gt.u32 	%p22, %r20, 7;
	ld.shared.f32 	%f116, [%r17];
	ld.shared.f32 	%f117, [%r17+64];
	add.f32 	%f25, %f116, %f117;
	st.shared.f32 	[%r17], %f25;
	@%p22 bra 	$L__BB6_30;
	setp.gt.u32 	%p25, %r20, 3;
	ld.shared.f32 	%f118, [%r17+32];
	add.f32 	%f26, %f25, %f118;
	st.shared.f32 	[%r17], %f26;
	mov.pred 	%p53, -1;
	mov.pred 	%p52, %p51;
	mov.pred 	%p54, %p51;
	@%p25 bra 	$L__BB6_30;
	setp.gt.u32 	%p28, %r20, 1;
	ld.shared.f32 	%f119, [%r17+16];
	add.f32 	%f27, %f26, %f119;
	st.shared.f32 	[%r17], %f27;
	mov.pred 	%p52, -1;
	mov.pred 	%p53, %p52;
	mov.pred 	%p54, %p51;
	@%p28 bra 	$L__BB6_30;
	setp.ne.s32 	%p31, %r20, 0;
	ld.shared.f32 	%f120, [%r17+8];
	add.f32 	%f28, %f27, %f120;
	st.shared.f32 	[%r17], %f28;
	mov.pred 	%p52, -1;
	mov.pred 	%p54, %p52;
	@%p31 bra 	$L__BB6_30;
	ld.shared.f32 	%f121, [%r17+4];
	add.f32 	%f122, %f28, %f121;
	st.shared.f32 	[%r17], %f122;
	mov.pred 	%p51, -1;
	mov.pred 	%p52, %p51;
	mov.pred 	%p53, %p51;
	mov.pred 	%p54, %p51;
$L__BB6_30:
	setp.ne.s32 	%p33, %r4, 0;
	bar.sync 	0;
	@%p33 bra 	$L__BB6_33;
	ld.shared.f32 	%f29, [%r17];
	setp.eq.f32 	%p34, %f29, 0f00000000;
	@%p34 bra 	$L__BB6_33;
	mov.f32 	%f123, 0f41000000;
	div.rn.f32 	%f124, %f123, %f29;
	st.shared.f32 	[%r17], %f124;
$L__BB6_33:
	bar.sync 	0;
	ld.shared.f32 	%f125, [%r12];
	ld.shared.f32 	%f126, [%r21];
	mul.f32 	%f127, %f125, %f126;
	st.shared.f32 	[%r12], %f127;
	bar.sync 	0;
	ld.shared.f32 	%f128, [%r13];
	st.shared.f32 	[%r17], %f128;
	@%p18 bra 	$L__BB6_35;
	mov.b32 	%r122, 0;
	st.shared.u32 	[%r19], %r122;
$L__BB6_35:
	bar.sync 	0;
	@%p20 bra 	$L__BB6_37;
	ld.shared.f32 	%f129, [%r17];
	ld.shared.f32 	%f130, [%r17+64];
	add.f32 	%f131, %f129, %f130;
	st.shared.f32 	[%r17], %f131;
$L__BB6_37:
	not.pred 	%p37, %p53;
	@%p37 bra 	$L__BB6_39;
	ld.shared.f32 	%f132, [%r17];
	ld.shared.f32 	%f133, [%r17+32];
	add.f32 	%f134, %f132, %f133;
	st.shared.f32 	[%r17], %f134;
$L__BB6_39:
	not.pred 	%p38, %p52;
	@%p38 bra 	$L__BB6_41;
	ld.shared.f32 	%f135, [%r17];
	ld.shared.f32 	%f136, [%r17+16];
	add.f32 	%f137, %f135, %f136;
	st.shared.f32 	[%r17], %f137;
$L__BB6_41:
	not.pred 	%p39, %p54;
	@%p39 bra 	$L__BB6_43;
	ld.shared.f32 	%f138, [%r17];
	ld.shared.f32 	%f139, [%r17+8];
	add.f32 	%f140, %f138, %f139;
	st.shared.f32 	[%r17], %f140;
$L__BB6_43:
	not.pred 	%p40, %p51;
	@%p40 bra 	$L__BB6_45;
	ld.shared.f32 	%f141, [%r17];
	ld.shared.f32 	%f142, [%r17+4];
	add.f32 	%f143, %f141, %f142;
	st.shared.f32 	[%r17], %f143;
$L__BB6_45:
	setp.ne.s32 	%p41, %r4, 0;
	bar.sync 	0;
	@%p41 bra 	$L__BB6_48;
	ld.shared.f32 	%f30, [%r17];
	setp.eq.f32 	%p42, %f30, 0f00000000;
	@%p42 bra 	$L__BB6_48;
	mov.f32 	%f144, 0f41000000;
	div.rn.f32 	%f145, %f144, %f30;
	st.shared.f32 	[%r17], %f145;
$L__BB6_48:
	bar.sync 	0;
	ld.shared.f32 	%f147, [%r13];
	ld.shared.f32 	%f148, [%r21];
	mul.f32 	%f149, %f147, %f148;
	st.shared.f32 	[%r13], %f149;
	bar.sync 	0;
	ld.shared.f32 	%f31, [%r12];
	ld.shared.f32 	%f32, [%r13];
	add.f32 	%f33, %f31, %f32;
	setp.eq.f32 	%p43, %f33, 0f00000000;
	mov.f32 	%f185, 0f00000000;
	@%p43 bra 	$L__BB6_50;
	sub.f32 	%f150, %f31, %f32;
	mul.f32 	%f151, %f150, %f150;
	div.rn.f32 	%f185, %f151, %f33;
$L__BB6_50:
	setp.gt.u32 	%p44, %r20, 15;
	bar.sync 	0;
	st.shared.f32 	[%r13], %f185;
	bar.sync 	0;
	@%p44 bra 	$L__BB6_52;
	ld.shared.f32 	%f152, [%r13];
	ld.shared.f32 	%f153, [%r13+64];
	add.f32 	%f154, %f152, %f153;
	st.shared.f32 	[%r13], %f154;
$L__BB6_52:
	@%p37 bra 	$L__BB6_54;
	ld.shared.f32 	%f155, [%r13];
	ld.shared.f32 	%f156, [%r13+32];
	add.f32 	%f157, %f155, %f156;
	st.shared.f32 	[%r13], %f157;
$L__BB6_54:
	@%p38 bra 	$L__BB6_56;
	ld.shared.f32 	%f158, [%r13];
	ld.shared.f32 	%f159, [%r13+16];
	add.f32 	%f160, %f158, %f159;
	st.shared.f32 	[%r13], %f160;
$L__BB6_56:
	@%p39 bra 	$L__BB6_58;
	ld.shared.f32 	%f161, [%r13];
	ld.shared.f32 	%f162, [%r13+8];
	add.f32 	%f163, %f161, %f162;
	st.shared.f32 	[%r13], %f163;
$L__BB6_58:
	@%p40 bra 	$L__BB6_60;
	ld.shared.f32 	%f164, [%r13];
	ld.shared.f32 	%f165, [%r13+4];
	add.f32 	%f166, %f164, %f165;
	st.shared.f32 	[%r13], %f166;
$L__BB6_60:
	bar.sync 	0;
	@%p41 bra 	$L__BB6_62;
	mad.lo.s32 	%r123, %r125, %r49, %r1;
	ld.shared.f32 	%f167, [%r13];
	mul.f32 	%f168, %f167, 0f3F000000;
	mul.wide.s32 	%rd40, %r123, 4;
	add.s64 	%rd41, %rd2, %rd40;
	st.global.f32 	[%rd41], %f168;
$L__BB6_62:
	add.s32 	%r125, %r125, 4;
	setp.lt.s32 	%p50, %r125, %r50;
	@%p50 bra 	$L__BB6_2;
$L__BB6_63:
	ret;

}
	// .globl	_Z15computeGradientILi48ELi25ELb1ELb1EEviiiiiffiiPiiPf
.visible .entry _Z15computeGradientILi48ELi25ELb1ELb1EEviiiiiffiiPiiPf(
	.param .u32 _Z15computeGradientILi48ELi25ELb1ELb1EEviiiiiffiiPiiPf_param_0,
	.param .u32 _Z15computeGradientILi48ELi25ELb1ELb1EEviiiiiffiiPiiPf_param_1,
	.param .u32 _Z15computeGradientILi48ELi25ELb1ELb1EEviiiiiffiiPiiPf_param_2,
	.param .u32 _Z15computeGradientILi48ELi25ELb1ELb1EEviiiiiffiiPiiPf_param_3,
	.param .u32 _Z15computeGradientILi48ELi25ELb1ELb1EEviiiiiffiiPiiPf_param_4,
	.param .f32 _Z15computeGradientILi48ELi25ELb1ELb1EEviiiiiffiiPiiPf_param_5,
	.param .f32 _Z15computeGradientILi48ELi25ELb1ELb1EEviiiiiffiiPiiPf_param_6,
	.param .u32 _Z15computeGradientILi48ELi25ELb1ELb1EEviiiiiffiiPiiPf_param_7,
	.param .u32 _Z15computeGradientILi48ELi25ELb1ELb1EEviiiiiffiiPiiPf_param_8,
	.param .u64 .ptr .align 1 _Z15computeGradientILi48ELi25ELb1ELb1EEviiiiiffiiPiiPf_param_9,
	.param .u32 _Z15computeGradientILi48ELi25ELb1ELb1EEviiiiiffiiPiiPf_param_10,
	.param .u64 .ptr .align 1 _Z15computeGradientILi48ELi25ELb1ELb1EEviiiiiffiiPiiPf_param_11
)
{
	.reg .pred 	%p<55>;
	.reg .b32 	%r<136>;
	.reg .b32 	%f<186>;
	.reg .b64 	%rd<43>;
	// demoted variable
	.shared .align 4 .b8 _ZZ15computeGradientILi48ELi25ELb1ELb1EEviiiiiffiiPiiPfE10aHistogram[768];
	// demoted variable
	.shared .align 4 .b8 _ZZ15computeGradientILi48ELi25ELb1ELb1EEviiiiiffiiPiiPfE10bHistogram[768];
	// demoted variable
	.shared .align 4 .b8 _ZZ15computeGradientILi48ELi25ELb1ELb1EEviiiiiffiiPiiPfE4temp[768];
	ld.param.u32 	%r49, [_Z15computeGradientILi48ELi25ELb1ELb1EEviiiiiffiiPiiPf_param_0];
	ld.param.u32 	%r50, [_Z15computeGradientILi48ELi25ELb1ELb1EEviiiiiffiiPiiPf_param_1];
	ld.param.u32 	%r51, [_Z15computeGradientILi48ELi25ELb1ELb1EEviiiiiffiiPiiPf_param_3];
	ld.param.u32 	%r52, [_Z15computeGradientILi48ELi25ELb1ELb1EEviiiiiffiiPiiPf_param_4];
	ld.param.u32 	%r53, [_Z15computeGradientILi48ELi25ELb1ELb1EEviiiiiffiiPiiPf_param_7];
	ld.param.u32 	%r54, [_Z15computeGradientILi48ELi25ELb1ELb1EEviiiiiffiiPiiPf_param_8];
	ld.param.u64 	%rd5, [_Z15computeGradientILi48ELi25ELb1ELb1EEviiiiiffiiPiiPf_param_9];
	ld.param.u64 	%rd6, [_Z15computeGradientILi48ELi25ELb1ELb1EEviiiiiffiiPiiPf_param_11];
	mov.u32 	%r1, %ctaid.x;
	mov.u32 	%r125, %tid.y;
	mul.lo.s32 	%r3, %r125, 48;
	mov.u32 	%r4, %tid.x;
	add.s32 	%r5, %r3, %r4;
	setp.ge.s32 	%p5, %r125, %r50;
	@%p5 bra 	$L__BB7_63;
	cvta.to.global.u64 	%rd1, %rd5;
	add.s32 	%r56, %r5, %r53;
	add.s32 	%r57, %r51, %r1;
	mul.wide.s32 	%rd7, %r57, 4;
	mov.u64 	%rd8, baseLineX;
	add.s64 	%rd9, %rd8, %rd7;
	ld.const.u32 	%r6, [%rd9];
	mov.u64 	%rd10, baseLineY;
	add.s64 	%rd11, %rd10, %rd7;
	ld.const.u32 	%r7, [%rd11];
	ld.const.u32 	%r8, [rectangleOffsets];
	ld.const.u32 	%r9, [rectangleOffsets+8];
	ld.const.u32 	%r10, [rectangleOffsets+20];
	ld.const.u32 	%r11, [rectangleOffsets+28];
	shl.b32 	%r58, %r56, 2;
	mov.u32 	%r59, _ZZ15computeGradientILi48ELi25ELb1ELb1EEviiiiiffiiPiiPfE10aHistogram;
	add.s32 	%r12, %r59, %r58;
	mov.u32 	%r60, _ZZ15computeGradientILi48ELi25ELb1ELb1EEviiiiiffiiPiiPfE10bHistogram;
	add.s32 	%r13, %r60, %r58;
	ld.const.u32 	%r14, [rectangleOffsets+4];
	ld.const.u32 	%r15, [rectangleOffsets+24];
	sub.s32 	%r16, 23, %r53;
	mov.u32 	%r61, _ZZ15computeGradientILi48ELi25ELb1ELb1EEviiiiiffiiPiiPfE4temp;
	add.s32 	%r17, %r61, %r58;
	mov.u32 	%r62, %ntid.x;
	sub.s32 	%r18, 48, %r62;
	shl.b32 	%r63, %r62, 2;
	add.s32 	%r19, %r17, %r63;
	and.b32  	%r20, %r4, 31;
	add.s32 	%r64, %r53, %r3;
	shl.b32 	%r65, %r64, 2;
	add.s32 	%r21, %r61, %r65;
	and.b32  	%r22, %r54, 7;
	and.b32  	%r23, %r54, 3;
	and.b32  	%r24, %r54, 2147483640;
	and.b32  	%r25, %r54, 1;
	neg.s32 	%r26, %r24;
	shl.b32 	%r66, %r4, 2;
	mad.lo.s32 	%r67, %r125, 192, %r66;
	add.s32 	%r68, %r67, 16;
	add.s32 	%r27, %r60, %r68;
	add.s32 	%r28, %r59, %r68;
	cvta.to.global.u64 	%rd2, %rd6;
	mov.u64 	%rd13, guideLineX;
	mov.u64 	%rd15, guideLineY;
	mov.u64 	%rd38, blurKernel;
$L__BB7_2:
	setp.gt.u32 	%p6, %r4, 24;
	@%p6 bra 	$L__BB7_4;
	ld.param.u32 	%r124, [_Z15computeGradientILi48ELi25ELb1ELb1EEviiiiiffiiPiiPf_param_10];
	add.s32 	%r69, %r125, %r51;
	mul.wide.s32 	%rd12, %r69, 4;
	add.s64 	%rd14, %rd13, %rd12;
	ld.const.u32 	%r70, [%rd14];
	add.s64 	%rd16, %rd15, %rd12;
	ld.const.u32 	%r71, [%rd16];
	add.s32 	%r72, %r7, %r71;
	add.s32 	%r73, %r6, %r70;
	mad.lo.s32 	%r74, %r72, %r52, %r73;
	add.s32 	%r75, %r8, %r74;
	mad.lo.s32 	%r76, %r75, %r124, %r4;
	mul.wide.s32 	%rd17, %r76, 4;
	add.s64 	%rd18, %rd1, %rd17;
	ld.global.u32 	%r77, [%rd18];
	add.s32 	%r78, %r9, %r74;
	mad.lo.s32 	%r79, %r78, %r124, %r4;
	mul.wide.s32 	%rd19, %r79, 4;
	add.s64 	%rd20, %rd1, %rd19;
	ld.global.u32 	%r80, [%rd20];
	add.s32 	%r81, %r10, %r74;
	mad.lo.s32 	%r82, %r81, %r124, %r4;
	mul.wide.s32 	%rd21, %r82, 4;
	add.s64 	%rd22, %rd1, %rd21;
	ld.global.u32 	%r83, [%rd22];
	add.s32 	%r84, %r11, %r74;
	mad.lo.s32 	%r85, %r84, %r124, %r4;
	mul.wide.s32 	%rd23, %r85, 4;
	add.s64 	%rd24, %rd1, %rd23;
	ld.global.u32 	%r86, [%rd24];
	sub.s32 	%r87, %r77, %r83;
	cvt.rn.f32.s32 	%f36, %r87;
	sub.s32 	%r88, %r86, %r80;
	cvt.rn.f32.s32 	%f37, %r88;
	add.s32 	%r89, %r14, %r74;
	mad.lo.s32 	%r90, %r89, %r124, %r4;
	mul.wide.s32 	%rd25, %r90, 4;
	add.s64 	%rd26, %rd1, %rd25;
	ld.global.u32 	%r91, [%rd26];
	add.s32 	%r92, %r15, %r74;
	mad.lo.s32 	%r93, %r92, %r124, %r4;
	mul.wide.s32 	%rd27, %r93, 4;
	add.s64 	%rd28, %rd1, %rd27;
	ld.global.u32 	%r94, [%rd28];
	sub.s32 	%r95, %r94, %r91;
	cvt.rn.f32.s32 	%f38, %r95;
	add.f32 	%f39, %f36, %f38;
	st.shared.f32 	[%r12], %f39;
	sub.s32 	%r96, %r91, %r94;
	cvt.rn.f32.s32 	%f40, %r96;
	add.f32 	%f41, %f37, %f40;
	st.shared.f32 	[%r13], %f41;
$L__BB7_4:
	setp.ge.u32 	%p7, %r4, %r53;
	@%p7 bra 	$L__BB7_6;
	shl.b32 	%r97, %r5, 2;
	mov.u32 	%r98, _ZZ15computeGradientILi48ELi25ELb1ELb1EEviiiiiffiiPiiPfE10aHistogram;
	add.s32 	%r99, %r98, %r97;
	mov.b32 	%r100, 0;
	st.shared.u32 	[%r99], %r100;
	mov.u32 	%r101, _ZZ15computeGradientILi48ELi25ELb1ELb1EEviiiiiffiiPiiPfE10bHistogram;
	add.s32 	%r102, %r101, %r97;
	st.shared.u32 	[%r102], %r100;
$L__BB7_6:
	setp.ge.u32 	%p8, %r4, %r16;
	@%p8 bra 	$L__BB7_8;
	mov.b32 	%r103, 0;
	st.shared.u32 	[%r12+100], %r103;
	st.shared.u32 	[%r13+100], %r103;
$L__BB7_8:
	bar.sync 	0;
	@%p6 bra 	$L__BB7_22;
	setp.lt.s32 	%p10, %r54, 1;
	mov.f32 	%f183, 0f00000000;
	mov.f32 	%f184, %f183;
	@%p10 bra 	$L__BB7_21;
	setp.lt.u32 	%p11, %r54, 8;
	mov.f32 	%f184, 0f00000000;
	mov.b32 	%r132, 0;
	mov.u32 	%r131, %r5;
	mov.f32 	%f183, %f184;
	@%p11 bra 	$L__BB7_13;
	mov.u64 	%rd30, blurKernel;
	add.s64 	%rd42, %rd30, 16;
	mov.f32 	%f184, 0f00000000;
	mov.u32 	%r126, %r28;
	mov.u32 	%r127, %r27;
	mov.u32 	%r128, %r26;
	mov.u32 	%r131, %r5;
$L__BB7_12:
	.pragma "nounroll";
	ld.const.f32 	%f46, [%rd42+-16];
	ld.shared.f32 	%f47, [%r126+-16];
	fma.rn.f32 	%f48, %f46, %f47, %f183;
	ld.shared.f32 	%f49, [%r127+-16];
	fma.rn.f32 	%f50, %f46, %f49, %f184;
	ld.const.f32 	%f51, [%rd42+-12];
	ld.shared.f32 	%f52, [%r126+-12];
	fma.rn.f32 	%f53, %f51, %f52, %f48;
	ld.shared.f32 	%f54, [%r127+-12];
	fma.rn.f32 	%f55, %f51, %f54, %f50;
	ld.const.f32 	%f56, [%rd42+-8];
	ld.shared.f32 	%f57, [%r126+-8];
	fma.rn.f32 	%f58, %f56, %f57, %f53;
	ld.shared.f32 	%f59, [%r127+-8];
	fma.rn.f32 	%f60, %f56, %f59, %f55;
	ld.const.f32 	%f61, [%rd42+-4];
	ld.shared.f32 	%f62, [%r126+-4];
	fma.rn.f32 	%f63, %f61, %f62, %f58;
	ld.shared.f32 	%f64, [%r127+-4];
	fma.rn.f32 	%f65, %f61, %f64, %f60;
	ld.const.f32 	%f66, [%rd42];
	ld.shared.f32 	%f67, [%r126];
	fma.rn.f32 	%f68, %f66, %f67, %f63;
	ld.shared.f32 	%f69, [%r127];
	fma.rn.f32 	%f70, %f66, %f69, %f65;
	ld.const.f32 	%f71, [%rd42+4];
	ld.shared.f32 	%f72, [%r126+4];
	fma.rn.f32 	%f73, %f71, %f72, %f68;
	ld.shared.f32 	%f74, [%r127+4];
	fma.rn.f32 	%f75, %f71, %f74, %f70;
	ld.const.f32 	%f76, [%rd42+8];
	ld.shared.f32 	%f77, [%r126+8];
	fma.rn.f32 	%f78, %f76, %f77, %f73;
	ld.shared.f32 	%f79, [%r127+8];
	fma.rn.f32 	%f80, %f76, %f79, %f75;
	ld.const.f32 	%f81, [%rd42+12];
	ld.shared.f32 	%f82, [%r126+12];
	fma.rn.f32 	%f183, %f81, %f82, %f78;
	ld.shared.f32 	%f83, [%r127+12];
	fma.rn.f32 	%f184, %f81, %f83, %f80;
	add.s32 	%r131, %r131, 8;
	add.s32 	%r128, %r128, 8;
	add.s32 	%r127, %r127, 32;
	add.s32 	%r126, %r126, 32;
	add.s64 	%rd42, %rd42, 32;
	setp.ne.s32 	%p12, %r128, 0;
	mov.u32 	%r132, %r24;
	@%p12 bra 	$L__BB7_12;
$L__BB7_13:
	setp.eq.s32 	%p13, %r22, 0;
	@%p13 bra 	$L__BB7_21;
	add.s32 	%r105, %r22, -1;
	setp.lt.u32 	%p14, %r105, 3;
	@%p14 bra 	$L__BB7_16;
	mul.wide.u32 	%rd31, %r132, 4;
	mov.u64 	%rd32, blurKernel;
	add.s64 	%rd33, %rd32, %rd31;
	ld.const.f32 	%f85, [%rd33];
	shl.b32 	%r106, %r131, 2;
	mov.u32 	%r107, _ZZ15computeGradientILi48ELi25ELb1ELb1EEviiiiiffiiPiiPfE10aHistogram;
	add.s32 	%r108, %r107, %r106;
	ld.shared.f32 	%f86, [%r108];
	fma.rn.f32 	%f87, %f85, %f86, %f183;
	mov.u32 	%r109, _ZZ15computeGradientILi48ELi25ELb1ELb1EEviiiiiffiiPiiPfE10bHistogram;
	add.s32 	%r110, %r109, %r106;
	ld.shared.f32 	%f88, [%r110];
	fma.rn.f32 	%f89, %f85, %f88, %f184;
	ld.const.f32 	%f90, [%rd33+4];
	ld.shared.f32 	%f91, [%r108+4];
	fma.rn.f32 	%f92, %f90, %f91, %f87;
	ld.shared.f32 	%f93, [%r110+4];
	fma.rn.f32 	%f94, %f90, %f93, %f89;
	ld.const.f32 	%f95, [%rd33+8];
	ld.shared.f32 	%f96, [%r108+8];
	fma.rn.f32 	%f97, %f95, %f96, %f92;
	ld.shared.f32 	%f98, [%r110+8];
	fma.rn.f32 	%f99, %f95, %f98, %f94;
	ld.const.f32 	%f100, [%rd33+12];
	ld.shared.f32 	%f101, [%r108+12];
	fma.rn.f32 	%f183, %f100, %f101, %f97;
	ld.shared.f32 	%f102, [%r110+12];
	fma.rn.f32 	%f184, %f100, %f102, %f99;
	add.s32 	%r131, %r131, 4;
	add.s32 	%r132, %r132, 4;
$L__BB7_16:
	setp.eq.s32 	%p15, %r23, 0;
	@%p15 bra 	$L__BB7_21;
	setp.eq.s32 	%p16, %r23, 1;
	@%p16 bra 	$L__BB7_19;
	mul.wide.u32 	%rd34, %r132, 4;
	mov.u64 	%rd35, blurKernel;
	add.s64 	%rd36, %rd35, %rd34;
	ld.const.f32 	%f104, [%rd36];
	shl.b32 	%r111, %r131, 2;
	mov.u32 	%r112, _ZZ15computeGradientILi48ELi25ELb1ELb1EEviiiiiffiiPiiPfE10aHistogram;
	add.s32 	%r113, %r112, %r111;
	ld.shared.f32 	%f105, [%r113];
	fma.rn.f32 	%f106, %f104, %f105, %f183;
	mov.u32 	%r114, _ZZ15computeGradientILi48ELi25ELb1ELb1EEviiiiiffiiPiiPfE10bHistogram;
	add.s32 	%r115, %r114, %r111;
	ld.shared.f32 	%f107, [%r115];
	fma.rn.f32 	%f108, %f104, %f107, %f184;
	ld.const.f32 	%f109, [%rd36+4];
	ld.shared.f32 	%f110, [%r113+4];
	fma.rn.f32 	%f183, %f109, %f110, %f106;
	ld.shared.f32 	%f111, [%r115+4];
	fma.rn.f32 	%f184, %f109, %f111, %f108;
	add.s32 	%r131, %r131, 2;
	add.s32 	%r132, %r132, 2;
$L__BB7_19:
	setp.eq.s32 	%p17, %r25, 0;
	@%p17 bra 	$L__BB7_21;
	mul.wide.u32 	%rd37, %r132, 4;
	add.s64 	%rd39, %rd38, %rd37;
	ld.const.f32 	%f112, [%rd39];
	shl.b32 	%r116, %r131, 2;
	mov.u32 	%r117, _ZZ15computeGradientILi48ELi25ELb1ELb1EEviiiiiffiiPiiPfE10aHistogram;
	add.s32 	%r118, %r117, %r116;
	ld.shared.f32 	%f113, [%r118];
	fma.rn.f32 	%f183, %f112, %f113, %f183;
	mov.u32 	%r119, _ZZ15computeGradientILi48ELi25ELb1ELb1EEviiiiiffiiPiiPfE10bHistogram;
	add.s32 	%r120, %r119, %r116;
	ld.shared.f32 	%f114, [%r120];
	fma.rn.f32 	%f184, %f112, %f114, %f184;
$L__BB7_21:
	bar.sync 	0;
	st.shared.f32 	[%r12], %f183;
	st.shared.f32 	[%r13], %f184;
$L__BB7_22:
	setp.ge.u32 	%p18, %r4, %r18;
	bar.sync 	0;
	ld.shared.f32 	%f115, [%r12];
	st.shared.f32 	[%r17], %f115;
	@%p18 bra 	$L__BB7_24;
	mov.b32 	%r121, 0;
	st.shared.u32 	[%r19], %r121;
$L__BB7_24:
	setp.gt.u32 	%p20, %r20, 15;
	bar.sync 	0;
	mov.pred 	%p51, 0;
	mov.pred 	%p52, %p51;
	mov.pred 	%p53, %p51;
	mov.pred 	%p54, %p51;
	@%p20 bra 	$L__BB7_30;
	setp.gt.u32 	%p22, %r20, 7;
	ld.shared.f32 	%f116, [%r17];
	ld.shared.f32 	%f117, [%r17+64];
	add.f32 	%f25, %f116, %f117;
	st.shared.f32 	[%r17], %f25;
	@%p22 bra 	$L__BB7_30;
	setp.gt.u32 	%p25, %r20, 3;
	ld.shared.f32 	%f118, [%r17+32];
	add.f32 	%f26, %f25, %f118;
	st.shared.f32 	[%r17], %f26;
	mov.pred 	%p53, -1;
	mov.pred 	%p52, %p51;
	mov.pred 	%p54, %p51;
	@%p25 bra 	$L__BB7_30;
	setp.gt.u32 	%p28, %r20, 1;
	ld.shared.f32 	%f119, [%r17+16];
	add.f32 	%f27, %f26, %f119;
	st.shared.f32 	[%r17], %f27;
	mov.pred 	%p52, -1;
	mov.pred 	%p53, %p52;
	mov.pred 	%p54, %p51;
	@%p28 bra 	$L__BB7_30;
	setp.ne.s32 	%p31, %r20, 0;
	ld.shared.f32 	%f120, [%r17+8];
	add.f32 	%f28, %f27, %f120;
	st.shared.f32 	[%r17], %f28;
	mov.pred 	%p52, -1;
	mov.pred 	%p54, %p52;
	@%p31 bra 	$L__BB7_30;
	ld.shared.f32 	%f121, [%r17+4];
	add.f32 	%f122, %f28, %f121;
	st.shared.f32 	[%r17], %f122;
	mov.pred 	%p51, -1;
	mov.pred 	%p52, %p51;
	mov.pred 	%p53, %p51;
	mov.pred 	%p54, %p51;
$L__BB7_30:
	setp.ne.s32 	%p33, %r4, 0;
	bar.sync 	0;
	@%p33 bra 	$L__BB7_33;
	ld.shared.f32 	%f29, [%r17];
	setp.eq.f32 	%p34, %f29, 0f00000000;
	@%p34 bra 	$L__BB7_33;
	mov.f32 	%f123, 0f41000000;
	div.rn.f32 	%f124, %f123, %f29;
	st.shared.f32 	[%r17], %f124;
$L__BB7_33:
	bar.sync 	0;
	ld.shared.f32 	%f125, [%r12];
	ld.shared.f32 	%f126, [%r21];
	mul.f32 	%f127, %f125, %f126;
	st.shared.f32 	[%r12], %f127;
	bar.sync 	0;
	ld.shared.f32 	%f128, [%r13];
	st.shared.f32 	[%r17], %f128;
	@%p18 bra 	$L__BB7_35;
	mov.b32 	%r122, 0;
	st.shared.u32 	[%r19], %r122;
$L__BB7_35:
	bar.sync 	0;
	@%p20 bra 	$L__BB7_37;
	ld.shared.f32 	%f129, [%r17];
	ld.shared.f32 	%f130, [%r17+64];
	add.f32 	%f131, %f129, %f130;
	st.shared.f32 	[%r17], %f131;
$L__BB7_37:
	not.pred 	%p37, %p53;
	@%p37 bra 	$L__BB7_39;
	ld.shared.f32 	%f132, [%r17];
	ld.shared.f32 	%f133, [%r17+32];
	add.f32 	%f134, %f132, %f133;
	st.shared.f32 	[%r17], %f134;
$L__BB7_39:
	not.pred 	%p38, %p52;
	@%p38 bra 	$L__BB7_41;
	ld.shared.f32 	%f135, [%r17];
	ld.shared.f32 	%f136, [%r17+16];
	add.f32 	%f137, %f135, %f136;
	st.shared.f32 	[%r17], %f137;
$L__BB7_41:
	not.pred 	%p39, %p54;
	@%p39 bra 	$L__BB7_43;
	ld.shared.f32 	%f138, [%r17];
	ld.shared.f32 	%f139, [%r17+8];
	add.f32 	%f140, %f138, %f139;
	st.shared.f32 	[%r17], %f140;
$L__BB7_43:
	not.pred 	%p40, %p51;
	@%p40 bra 	$L__BB7_45;
	ld.shared.f32 	%f141, [%r17];
	ld.shared.f32 	%f142, [%r17+4];
	add.f32 	%f143, %f141, %f142;
	st.shared.f32 	[%r17], %f143;
$L__BB7_45:
	setp.ne.s32 	%p41, %r4, 0;
	bar.sync 	0;
	@%p41 bra 	$L__BB7_48;
	ld.shared.f32 	%f30, [%r17];
	setp.eq.f32 	%p42, %f30, 0f00000000;
	@%p42 bra 	$L__BB7_48;
	mov.f32 	%f144, 0f41000000;
	div.rn.f32 	%f145, %f144, %f30;
	st.shared.f32 	[%r17], %f145;
$L__BB7_48:
	bar.sync 	0;
	ld.shared.f32 	%f147, [%r13];
	ld.shared.f32 	%f148, [%r21];
	mul.f32 	%f149, %f147, %f148;
	st.shared.f32 	[%r13], %f149;
	bar.sync 	0;
	ld.shared.f32 	%f31, [%r12];
	ld.shared.f32 	%f32, [%r13];
	add.f32 	%f33, %f31, %f32;
	setp.eq.f32 	%p43, %f33, 0f00000000;
	mov.f32 	%f185, 0f00000000;
	@%p43 bra 	$L__BB7_50;
	sub.f32 	%f150, %f31, %f32;
	mul.f32 	%f151, %f150, %f150;
	div.rn.f32 	%f185, %f151, %f33;
$L__BB7_50:
	setp.gt.u32 	%p44, %r20, 15;
	bar.sync 	0;
	st.shared.f32 	[%r13], %f185;
	bar.sync 	0;
	@%p44 bra 	$L__BB7_52;
	ld.shared.f32 	%f152, [%r13];
	ld.shared.f32 	%f153, [%r13+64];
	add.f32 	%f154, %f152, %f153;
	st.shared.f32 	[%r13], %f154;
$L__BB7_52:
	@%p37 bra 	$L__BB7_54;
	ld.shared.f32 	%f155, [%r13];
	ld.shared.f32 	%f156, [%r13+32];
	add.f32 	%f157, %f155, %f156;
	st.shared.f32 	[%r13], %f157;
$L__BB7_54:
	@%p38 bra 	$L__BB7_56;
	ld.shared.f32 	%f158, [%r13];
	ld.shared.f32 	%f159, [%r13+16];
	add.f32 	%f160, %f158, %f159;
	st.shared.f32 	[%r13], %f160;
$L__BB7_56:
	@%p39 bra 	$L__BB7_58;
	ld.shared.f32 	%f161, [%r13];
	ld.shared.f32 	%f162, [%r13+8];
	add.f32 	%f163, %f161, %f162;
	st.shared.f32 	[%r13], %f163;
$L__BB7_58:
	@%p40 bra 	$L__BB7_60;
	ld.shared.f32 	%f164, [%r13];
	ld.shared.f32 	%f165, [%r13+4];
	add.f32 	%f166, %f164, %f165;
	st.shared.f32 	[%r13], %f166;
$L__BB7_60:
	bar.sync 	0;
	@%p41 bra 	$L__BB7_62;
	mad.lo.s32 	%r123, %r125, %r49, %r1;
	ld.shared.f32 	%f167, [%r13];
	mul.f32 	%f168, %f167, 0f3F000000;
	mul.wide.s32 	%rd40, %r123, 4;
	add.s64 	%rd41, %rd2, %rd40;
	st.global.f32 	[%rd41], %f168;
$L__BB7_62:
	add.s32 	%r125, %r125, 4;
	setp.lt.s32 	%p50, %r125, %r50;
	@%p50 bra 	$L__BB7_2;
$L__BB7_63:
	ret;

}
	// .globl	_Z15computeGradientILi64ELi64ELb0ELb0EEviiiiiffiiPiiPf
.visible .entry _Z15computeGradientILi64ELi64ELb0ELb0EEviiiiiffiiPiiPf(
	.param .u32 _Z15computeGradientILi64ELi64ELb0ELb0EEviiiiiffiiPiiPf_param_0,
	.param .u32 _Z15computeGradientILi64ELi64ELb0ELb0EEviiiiiffiiPiiPf_param_1,
	.param .u32 _Z15computeGradientILi64ELi64ELb0ELb0EEviiiiiffiiPiiPf_param_2,
	.param .u32 _Z15computeGradientILi64ELi64ELb0ELb0EEviiiiiffiiPiiPf_param_3,
	.param .u32 _Z15computeGradientILi64ELi64ELb0ELb0EEviiiiiffiiPiiPf_param_4,
	.param .f32 _Z15computeGradientILi64ELi64ELb0ELb0EEviiiiiffiiPiiPf_param_5,
	.param .f32 _Z15computeGradientILi64ELi64ELb0ELb0EEviiiiiffiiPiiPf_param_6,
	.param .u32 _Z15computeGradientILi64ELi64ELb0ELb0EEviiiiiffiiPiiPf_param_7,
	.param .u32 _Z15computeGradientILi64ELi64ELb0ELb0EEviiiiiffiiPiiPf_param_8,
	.param .u64 .ptr .align 1 _Z15computeGradientILi64ELi64ELb0ELb0EEviiiiiffiiPiiPf_param_9,
	.param .u32 _Z15computeGradientILi64ELi64ELb0ELb0EEviiiiiffiiPiiPf_param_10,
	.param .u64 .ptr .align 1 _Z15computeGradientILi64ELi64ELb0ELb0EEviiiiiffiiPiiPf_param_11
)
{
	.reg .pred 	%p<46>;
	.reg .b32 	%r<86>;
	.reg .b32 	%f<79>;
	.reg .b64 	%rd<31>;
	// demoted variable
	.shared .align 4 .b8 _ZZ15computeGradientILi64ELi64ELb0ELb0EEviiiiiffiiPiiPfE10aHistogram[1024];
	// demoted variable
	.shared .align 4 .b8 _ZZ15computeGradientILi64ELi64ELb0ELb0EEviiiiiffiiPiiPfE10bHistogram[1024];
	// demoted variable
	.shared .align 4 .b8 _ZZ15computeGradientILi64ELi64ELb0ELb0EEviiiiiffiiPiiPfE4temp[1024];
	ld.param.u32 	%r29, [_Z15computeGradientILi64ELi64ELb0ELb0EEviiiiiffiiPiiPf_param_0];
	ld.param.u32 	%r30, [_Z15computeGradientILi64ELi64ELb0ELb0EEviiiiiffiiPiiPf_param_1];
	ld.param.u32 	%r31, [_Z15computeGradientILi64ELi64ELb0ELb0EEviiiiiffiiPiiPf_param_3];
	ld.param.u32 	%r33, [_Z15computeGradientILi64ELi64ELb0ELb0EEviiiiiffiiPiiPf_param_7];
	mov.u32 	%r85, %tid.y;
	mov.u32 	%r2, %tid.x;
	setp.ge.s32 	%p5, %r85, %r30;
	@%p5 bra 	$L__BB8_49;
	mov.u32 	%r35, %ctaid.x;
	shl.b32 	%r36, %r85, 6;
	add.s32 	%r37, %r36, %r2;
	add.s32 	%r38, %r37, %r33;
	add.s32 	%r39, %r31, %r35;
	mul.wide.s32 	%rd3, %r39, 4;
	mov.u64 	%rd4, baseLineX;
	add.s64 	%rd5, %rd4, %rd3;
	ld.const.u32 	%r3, [%rd5];
	mov.u64 	%rd6, baseLineY;
	add.s64 	%rd7, %rd6, %rd3;
	ld.const.u32 	%r4, [%rd7];
	ld.const.u32 	%r5, [rectangleOffsets+8];
	ld.const.u32 	%r6, [rectangleOffsets+20];
	ld.const.u32 	%r7, [rectangleOffsets+28];
	shl.b32 	%r40, %r38, 2;
	mov.u32 	%r41, _ZZ15computeGradientILi64ELi64ELb0ELb0EEviiiiiffiiPiiPfE10aHistogram;
	add.s32 	%r8, %r41, %r40;
	mov.u32 	%r42, _ZZ15computeGradientILi64ELi64ELb0ELb0EEviiiiiffiiPiiPfE10bHistogram;
	add.s32 	%r9, %r42, %r40;
	ld.const.u32 	%r10, [rectangleOffsets+12];
	ld.const.u32 	%r11, [rectangleOffsets+16];
	shl.b32 	%r43, %r37, 2;
	add.s32 	%r12, %r41, %r43;
	add.s32 	%r13, %r42, %r43;
	neg.s32 	%r14, %r33;
	mov.u32 	%r44, _ZZ15computeGradientILi64ELi64ELb0ELb0EEviiiiiffiiPiiPfE4temp;
	add.s32 	%r15, %r44, %r40;
	mov.u32 	%r45, %ntid.x;
	sub.s32 	%r16, 64, %r45;
	shl.b32 	%r46, %r45, 2;
	add.s32 	%r17, %r15, %r46;
	and.b32  	%r18, %r2, 31;
	add.s32 	%r47, %r33, %r36;
	shl.b32 	%r48, %r47, 2;
	add.s32 	%r19, %r44, %r48;
	mad.lo.s32 	%r84, %r85, %r29, %r35;
	shl.b32 	%r21, %r29, 2;
	add.s32 	%r83, %r85, %r31;
	mov.u64 	%rd9, guideLineX;
	mov.u64 	%rd11, guideLineY;
$L__BB8_2:
	setp.gt.u32 	%p6, %r2, 63;
	@%p6 bra 	$L__BB8_4;
	ld.param.u32 	%r82, [_Z15computeGradientILi64ELi64ELb0ELb0EEviiiiiffiiPiiPf_param_10];
	ld.param.u64 	%rd29, [_Z15computeGradientILi64ELi64ELb0ELb0EEviiiiiffiiPiiPf_param_9];
	ld.param.u32 	%r81, [_Z15computeGradientILi64ELi64ELb0ELb0EEviiiiiffiiPiiPf_param_4];
	mul.wide.s32 	%rd8, %r83, 4;
	add.s64 	%rd10, %rd9, %rd8;
	ld.const.u32 	%r49, [%rd10];
	add.s64 	%rd12, %rd11, %rd8;
	ld.const.u32 	%r50, [%rd12];
	add.s32 	%r51, %r4, %r50;
	add.s32 	%r52, %r3, %r49;
	mad.lo.s32 	%r53, %r51, %r81, %r52;
	ld.const.u32 	%r54, [rectangleOffsets];
	add.s32 	%r55, %r54, %r53;
	mad.lo.s32 	%r56, %r55, %r82, %r2;
	cvta.to.global.u64 	%rd13, %rd29;
	mul.wide.s32 	%rd14, %r56, 4;
	add.s64 	%rd15, %rd13, %rd14;
	ld.global.u32 	%r57, [%rd15];
	add.s32 	%r58, %r5, %r53;
	mad.lo.s32 	%r59, %r58, %r82, %r2;
	mul.wide.s32 	%rd16, %r59, 4;
	add.s64 	%rd17, %rd13, %rd16;
	ld.global.u32 	%r60, [%rd17];
	add.s32 	%r61, %r6, %r53;
	mad.lo.s32 	%r62, %r61, %r82, %r2;
	mul.wide.s32 	%rd18, %r62, 4;
	add.s64 	%rd19, %rd13, %rd18;
	ld.global.u32 	%r63, [%rd19];
	add.s32 	%r64, %r7, %r53;
	mad.lo.s32 	%r65, %r64, %r82, %r2;
	mul.wide.s32 	%rd20, %r65, 4;
	add.s64 	%rd21, %rd13, %rd20;
	ld.global.u32 	%r66, [%rd21];
	sub.s32 	%r67, %r57, %r60;
	cvt.rn.f32.s32 	%f12, %r67;
	sub.s32 	%r68, %r66, %r63;
	cvt.rn.f32.s32 	%f13, %r68;
	add.s32 	%r69, %r10, %r53;
	mad.lo.s32 	%r70, %r69, %r82, %r2;
	mul.wide.s32 	%rd22, %r70, 4;
	add.s64 	%rd23, %rd13, %rd22;
	ld.global.u32 	%r71, [%rd23];
	add.s32 	%r72, %r11, %r53;
	mad.lo.s32 	%r73, %r72, %r82, %r2;
	mul.wide.s32 	%rd24, %r73, 4;
	add.s64 	%rd25, %rd13, %rd24;
	ld.global.u32 	%r74, [%rd25];
	sub.s32 	%r75, %r74, %r71;
	cvt.rn.f32.s32 	%f14, %r75;
	add.f32 	%f15, %f12, %f14;
	st.shared.f32 	[%r8], %f15;
	sub.s32 	%r76, %r71, %r74;
	cvt.rn.f32.s32 	%f16, %r76;
	add.f32 	%f17, %f13, %f16;
	st.shared.f32 	[%r9], %f17;
$L__BB8_4:
	setp.ge.u32 	%p7, %r2, %r33;
	@%p7 bra 	$L__BB8_6;
	mov.b32 	%r77, 0;
	st.shared.u32 	[%r12], %r77;
	st.shared.u32 	[%r13], %r77;
$L__BB8_6:
	setp.ge.u32 	%p8, %r2, %r14;
	@%p8 bra 	$L__BB8_8;
	mov.b32 	%r78, 0;
	st.shared.u32 	[%r8+256], %r78;
	st.shared.u32 	[%r9+256], %r78;
$L__BB8_8:
	setp.ge.u32 	%p9, %r2, %r16;
	bar.sync 	0;
	bar.sync 	0;
	ld.shared.f32 	%f18, [%r8];
	st.shared.f32 	[%r15], %f18;
	@%p9 bra 	$L__BB8_10;
	mov.b32 	%r79, 0;
	st.shared.u32 	[%r17], %r79;
$L__BB8_10:
	setp.gt.u32 	%p11, %r18, 15;
	bar.sync 	0;
	mov.pred 	%p42, 0;
	mov.pred 	%p43, %p42;
	mov.pred 	%p44, %p42;
	mov.pred 	%p45, %p42;
	@%p11 bra 	$L__BB8_16;
	setp.gt.u32 	%p13, %r18, 7;
	ld.shared.f32 	%f19, [%r15];
	ld.shared.f32 	%f20, [%r15+64];
	add.f32 	%f1, %f19, %f20;
	st.shared.f32 	[%r15], %f1;
	@%p13 bra 	$L__BB8_16;
	setp.gt.u32 	%p16, %r18, 3;
	ld.shared.f32 	%f21, [%r15+32];
	add.f32 	%f2, %f1, %f21;
	st.shared.f32 	[%r15], %f2;
	mov.pred 	%p44, -1;
	mov.pred 	%p43, %p42;
	mov.pred 	%p45, %p42;
	@%p16 bra 	$L__BB8_16;
	setp.gt.u32 	%p19, %r18, 1;
	ld.shared.f32 	%f22, [%r15+16];
	add.f32 	%f3, %f2, %f22;
	st.shared.f32 	[%r15], %f3;
	mov.pred 	%p43, -1;
	mov.pred 	%p44, %p43;
	mov.pred 	%p45, %p42;
	@%p19 bra 	$L__BB8_16;
	setp.ne.s32 	%p22, %r18, 0;
	ld.shared.f32 	%f23, [%r15+8];
	add.f32 	%f4, %f3, %f23;
	st.shared.f32 	[%r15], %f4;
	mov.pred 	%p43, -1;
	mov.pred 	%p45, %p43;
	@%p22 bra 	$L__BB8_16;
	ld.shared.f32 	%f24, [%r15+4];
	add.f32 	%f25, %f4, %f24;
	st.shared.f32 	[%r15], %f25;
	mov.pred 	%p42, -1;
	mov.pred 	%p43, %p42;
	mov.pred 	%p44, %p42;
	mov.pred 	%p45, %p42;
$L__BB8_16:
	setp.ne.s32 	%p24, %r2, 0;
	bar.sync 	0;
	@%p24 bra 	$L__BB8_19;
	ld.shared.f32 	%f26, [%r15];
	ld.shared.f32 	%f27, [%r15+128];
	add.f32 	%f5, %f26, %f27;
	st.shared.f32 	[%r15], %f5;
	setp.eq.f32 	%p25, %f5, 0f00000000;
	@%p25 bra 	$L__BB8_19;
	mov.f32 	%f28, 0f41000000;
	div.rn.f32 	%f29, %f28, %f5;
	st.shared.f32 	[%r15], %f29;
$L__BB8_19:
	bar.sync 	0;
	ld.shared.f32 	%f30, [%r8];
	ld.shared.f32 	%f31, [%r19];
	mul.f32 	%f32, %f30, %f31;
	st.shared.f32 	[%r8], %f32;
	bar.sync 	0;
	ld.shared.f32 	%f33, [%r9];
	st.shared.f32 	[%r15], %f33;
	@%p9 bra 	$L__BB8_21;
	mov.b32 	%r80, 0;
	st.shared.u32 	[%r17], %r80;
$L__BB8_21:
	bar.sync 	0;
	@%p11 bra 	$L__BB8_23;
	ld.shared.f32 	%f34, [%r15];
	ld.shared.f32 	%f35, [%r15+64];
	add.f32 	%f36, %f34, %f35;
	st.shared.f32 	[%r15], %f36;
$L__BB8_23:
	not.pred 	%p28, %p44;
	@%p28 bra 	$L__BB8_25;
	ld.shared.f32 	%f37, [%r15];
	ld.shared.f32 	%f38, [%r15+32];
	add.f32 	%f39, %f37, %f38;
	st.shared.f32 	[%r15], %f39;
$L__BB8_25:
	not.pred 	%p29, %p43;
	@%p29 bra 	$L__BB8_27;
	ld.shared.f32 	%f40, [%r15];
	ld.shared.f32 	%f41, [%r15+16];
	add.f32 	%f42, %f40, %f41;
	st.shared.f32 	[%r15], %f42;
$L__BB8_27:
	not.pred 	%p30, %p45;
	@%p30 bra 	$L__BB8_29;
	ld.shared.f32 	%f43, [%r15];
	ld.shared.f32 	%f44, [%r15+8];
	add.f32 	%f45, %f43, %f44;
	st.shared.f32 	[%r15], %f45;
$L__BB8_29:
	not.pred 	%p31, %p42;
	@%p31 bra 	$L__BB8_31;
	ld.shared.f32 	%f46, [%r15];
	ld.shared.f32 	%f47, [%r15+4];
	add.f32 	%f48, %f46, %f47;
	st.shared.f32 	[%r15], %f48;
$L__BB8_31:
	setp.ne.s32 	%p32, %r2, 0;
	bar.sync 	0;
	@%p32 bra 	$L__BB8_34;
	ld.shared.f32 	%f49, [%r15];
	ld.shared.f32 	%f50, [%r15+128];
	add.f32 	%f6, %f49, %f50;
	st.shared.f32 	[%r15], %f6;
	setp.eq.f32 	%p33, %f6, 0f00000000;
	@%p33 bra 	$L__BB8_34;
	mov.f32 	%f51, 0f41000000;
	div.rn.f32 	%f52, %f51, %f6;
	st.shared.f32 	[%r15], %f52;
$L__BB8_34:
	bar.sync 	0;
	ld.shared.f32 	%f54, [%r9];
	ld.shared.f32 	%f55, [%r19];
	mul.f32 	%f56, %f54, %f55;
	st.shared.f32 	[%r9], %f56;
	bar.sync 	0;
	ld.shared.f32 	%f7, [%r8];
	ld.shared.f32 	%f8, [%r9];
	add.f32 	%f9, %f7, %f8;
	setp.eq.f32 	%p34, %f9, 0f00000000;
	mov.f32 	%f78, 0f00000000;
	@%p34 bra 	$L__BB8_36;
	sub.f32 	%f57, %f7, %f8;
	mul.f32 	%f58, %f57, %f57;
	div.rn.f32 	%f78, %f58, %f9;
$L__BB8_36:
	setp.gt.u32 	%p35, %r18, 15;
	bar.sync 	0;
	st.shared.f32 	[%r9], %f78;
	bar.sync 	0;
	@%p35 bra 	$L__BB8_38;
	ld.shared.f32 	%f59, [%r9];
	ld.shared.f32 	%f60, [%r9+64];
	add.f32 	%f61, %f59, %f60;
	st.shared.f32 	[%r9], %f61;
$L__BB8_38:
	@%p28 bra 	$L__BB8_40;
	ld.shared.f32 	%f62, [%r9];
	ld.shared.f32 	%f63, [%r9+32];
	add.f32 	%f64, %f62, %f63;
	st.shared.f32 	[%r9], %f64;
$L__BB8_40:
	@%p29 bra 	$L__BB8_42;
	ld.shared.f32 	%f65, [%r9];
	ld.shared.f32 	%f66, [%r9+16];
	add.f32 	%f67, %f65, %f66;
	st.shared.f32 	[%r9], %f67;
$L__BB8_42:
	@%p30 bra 	$L__BB8_44;
	ld.shared.f32 	%f68, [%r9];
	ld.shared.f32 	%f69, [%r9+8];
	add.f32 	%f70, %f68, %f69;
	st.shared.f32 	[%r9], %f70;
$L__BB8_44:
	@%p31 bra 	$L__BB8_46;
	ld.shared.f32 	%f71, [%r9];
	ld.shared.f32 	%f72, [%r9+4];
	add.f32 	%f73, %f71, %f72;
	st.shared.f32 	[%r9], %f73;
$L__BB8_46:
	bar.sync 	0;
	@%p32 bra 	$L__BB8_48;
	ld.param.u64 	%rd30, [_Z15computeGradientILi64ELi64ELb0ELb0EEviiiiiffiiPiiPf_param_11];
	ld.shared.f32 	%f74, [%r9];
	ld.shared.f32 	%f75, [%r9+128];
	add.f32 	%f76, %f74, %f75;
	st.shared.f32 	[%r9], %f76;
	mul.f32 	%f77, %f76, 0f3F000000;
	cvta.to.global.u64 	%rd26, %rd30;
	mul.wide.s32 	%rd27, %r84, 4;
	add.s64 	%rd28, %rd26, %rd27;
	st.global.f32 	[%rd28], %f77;
$L__BB8_48:
	add.s32 	%r85, %r85, 4;
	add.s32 	%r84, %r84, %r21;
	add.s32 	%r83, %r83, 4;
	setp.lt.s32 	%p41, %r85, %r30;
	@%p41 bra 	$L__BB8_2;
$L__BB8_49:
	ret;

}
	// .globl	_Z15computeGradientILi64ELi64ELb0ELb1EEviiiiiffiiPiiPf
.visible .entry _Z15computeGradientILi64ELi64ELb0ELb1EEviiiiiffiiPiiPf(
	.param .u32 _Z15computeGradientILi64ELi64ELb0ELb1EEviiiiiffiiPiiPf_param_0,
	.param .u32 _Z15computeGradientILi64ELi64ELb0ELb1EEviiiiiffiiPiiPf_param_1,
	.param .u32 _Z15computeGradientILi64ELi64ELb0ELb1EEviiiiiffiiPiiPf_param_2,
	.param .u32 _Z15computeGradientILi64ELi64ELb0ELb1EEviiiiiffiiPiiPf_param_3,
	.param .u32 _Z15computeGradientILi64ELi64ELb0ELb1EEviiiiiffiiPiiPf_param_4,
	.param .f32 _Z15computeGradientILi64ELi64ELb0ELb1EEviiiiiffiiPiiPf_param_5,
	.param .f32 _Z15computeGradientILi64ELi64ELb0ELb1EEviiiiiffiiPiiPf_param_6,
	.param .u32 _Z15computeGradientILi64ELi64ELb0ELb1EEviiiiiffiiPiiPf_param_7,
	.param .u32 _Z15computeGradientILi64ELi64ELb0ELb1EEviiiiiffiiPiiPf_param_8,
	.param .u64 .ptr .align 1 _Z15computeGradientILi64ELi64ELb0ELb1EEviiiiiffiiPiiPf_param_9,
	.param .u32 _Z15computeGradientILi64ELi64ELb0ELb1EEviiiiiffiiPiiPf_param_10,
	.param .u64 .ptr .align 1 _Z15computeGradientILi64ELi64ELb0ELb1EEviiiiiffiiPiiPf_param_11
)
{
	.reg .pred 	%p<46>;
	.reg .b32 	%r<86>;
	.reg .b32 	%f<79>;
	.reg .b64 	%rd<31>;
	// demoted variable
	.shared .align 4 .b8 _ZZ15computeGradientILi64ELi64ELb0ELb1EEviiiiiffiiPiiPfE10aHistogram[1024];
	// demoted variable
	.shared .align 4 .b8 _ZZ15computeGradientILi64ELi64ELb0ELb1EEviiiiiffiiPiiPfE10bHistogram[1024];
	// demoted variable
	.shared .align 4 .b8 _ZZ15computeGradientILi64ELi64ELb0ELb1EEviiiiiffiiPiiPfE4temp[1024];
	ld.param.u32 	%r29, [_Z15computeGradientILi64ELi64ELb0ELb1EEviiiiiffiiPiiPf_param_0];
	ld.param.u32 	%r30, [_Z15computeGradientILi64ELi64ELb0ELb1EEviiiiiffiiPiiPf_param_1];
	ld.param.u32 	%r31, [_Z15computeGradientILi64ELi64ELb0ELb1EEviiiiiffiiPiiPf_param_3];
	ld.param.u32 	%r33, [_Z15computeGradientILi64ELi64ELb0ELb1EEviiiiiffiiPiiPf_param_7];
	mov.u32 	%r85, %tid.y;
	mov.u32 	%r2, %tid.x;
	setp.ge.s32 	%p5, %r85, %r30;
	@%p5 bra 	$L__BB9_49;
	mov.u32 	%r35, %ctaid.x;
	shl.b32 	%r36, %r85, 6;
	add.s32 	%r37, %r36, %r2;
	add.s32 	%r38, %r37, %r33;
	add.s32 	%r39, %r31, %r35;
	mul.wide.s32 	%rd3, %r39, 4;
	mov.u64 	%rd4, baseLineX;
	add.s64 	%rd5, %rd4, %rd3;
	ld.const.u32 	%r3, [%rd5];
	mov.u64 	%rd6, baseLineY;
	add.s64 	%rd7, %rd6, %rd3;
	ld.const.u32 	%r4, [%rd7];
	ld.const.u32 	%r5, [rectangleOffsets+8];
	ld.const.u32 	%r6, [rectangleOffsets+20];
	ld.const.u32 	%r7, [rectangleOffsets+28];
	shl.b32 	%r40, %r38, 2;
	mov.u32 	%r41, _ZZ15computeGradientILi64ELi64ELb0ELb1EEviiiiiffiiPiiPfE10aHistogram;
	add.s32 	%r8, %r41, %r40;
	mov.u32 	%r42, _ZZ15computeGradientILi64ELi64ELb0ELb1EEviiiiiffiiPiiPfE10bHistogram;
	add.s32 	%r9, %r42, %r40;
	ld.const.u32 	%r10, [rectangleOffsets+4];
	ld.const.u32 	%r11, [rectangleOffsets+24];
	shl.b32 	%r43, %r37, 2;
	add.s32 	%r12, %r41, %r43;
	add.s32 	%r13, %r42, %r43;
	neg.s32 	%r14, %r33;
	mov.u32 	%r44, _ZZ15computeGradientILi64ELi64ELb0ELb1EEviiiiiffiiPiiPfE4temp;
	add.s32 	%r15, %r44, %r40;
	mov.u32 	%r45, %ntid.x;
	sub.s32 	%r16, 64, %r45;
	shl.b32 	%r46, %r45, 2;
	add.s32 	%r17, %r15, %r46;
	and.b32  	%r18, %r2, 31;
	add.s32 	%r47, %r33, %r36;
	shl.b32 	%r48, %r47, 2;
	add.s32 	%r19, %r44, %r48;
	mad.lo.s32 	%r84, %r85, %r29, %r35;
	shl.b32 	%r21, %r29, 2;
	add.s32 	%r83, %r85, %r31;
	mov.u64 	%rd9, guideLineX;
	mov.u64 	%rd11, guideLineY;
$L__BB9_2:
	setp.gt.u32 	%p6, %r2, 63;
	@%p6 bra 	$L__BB9_4;
	ld.param.u32 	%r82, [_Z15computeGradientILi64ELi64ELb0ELb1EEviiiiiffiiPiiPf_param_10];
	ld.param.u64 	%rd29, [_Z15computeGradientILi64ELi64ELb0ELb1EEviiiiiffiiPiiPf_param_9];
	ld.param.u32 	%r81, [_Z15computeGradientILi64ELi64ELb0ELb1EEviiiiiffiiPiiPf_param_4];
	mul.wide.s32 	%rd8, %r83, 4;
	add.s64 	%rd10, %rd9, %rd8;
	ld.const.u32 	%r49, [%rd10];
	add.s64 	%rd12, %rd11, %rd8;
	ld.const.u32 	%r50, [%rd12];
	add.s32 	%r51, %r4, %r50;
	add.s32 	%r52, %r3, %r49;
	mad.lo.s32 	%r53, %r51, %r81, %r52;
	ld.const.u32 	%r54, [rectangleOffsets];
	add.s32 	%r55, %r54, %r53;
	mad.lo.s32 	%r56, %r55, %r82, %r2;
	cvta.to.global.u64 	%rd13, %rd29;
	mul.wide.s32 	%rd14, %r56, 4;
	add.s64 	%rd15, %rd13, %rd14;
	ld.global.u32 	%r57, [%rd15];
	add.s32 	%r58, %r5, %r53;
	mad.lo.s32 	%r59, %r58, %r82, %r2;
	mul.wide.s32 	%rd16, %r59, 4;
	add.s64 	%rd17, %rd13, %rd16;
	ld.global.u32 	%r60, [%rd17];
	add.s32 	%r61, %r6, %r53;
	mad.lo.s32 	%r62, %r61, %r82, %r2;
	mul.wide.s32 	%rd18, %r62, 4;
	add.s64 	%rd19, %rd13, %rd18;
	ld.global.u32 	%r63, [%rd19];
	add.s32 	%r64, %r7, %r53;
	mad.lo.s32 	%r65, %r64, %r82, %r2;
	mul.wide.s32 	%rd20, %r65, 4;
	add.s64 	%rd21, %rd13, %rd20;
	ld.global.u32 	%r66, [%rd21];
	sub.s32 	%r67, %r57, %r63;
	cvt.rn.f32.s32 	%f12, %r67;
	sub.s32 	%r68, %r66, %r60;
	cvt.rn.f32.s32 	%f13, %r68;
	add.s32 	%r69, %r10, %r53;
	mad.lo.s32 	%r70, %r69, %r82, %r2;
	mul.wide.s32 	%rd22, %r70, 4;
	add.s64 	%rd23, %rd13, %rd22;
	ld.global.u32 	%r71, [%rd23];
	add.s32 	%r72, %r11, %r53;
	mad.lo.s32 	%r73, %r72, %r82, %r2;
	mul.wide.s32 	%rd24, %r73, 4;
	add.s64 	%rd25, %rd13, %rd24;
	ld.global.u32 	%r74, [%rd25];
	sub.s32 	%r75, %r74, %r71;
	cvt.rn.f32.s32 	%f14, %r75;
	add.f32 	%f15, %f12, %f14;
	st.shared.f32 	[%r8], %f15;
	sub.s32 	%r76, %r71, %r74;
	cvt.rn.f32.s32 	%f16, %r76;
	add.f32 	%f17, %f13, %f16;
	st.shared.f32 	[%r9], %f17;
$L__BB9_4:
	setp.ge.u32 	%p7, %r2, %r33;
	@%p7 bra 	$L__BB9_6;
	mov.b32 	%r77, 0;
	st.shared.u32 	[%r12], %r77;
	st.shared.u32 	[%r13], %r77;
$L__BB9_6:
	setp.ge.u32 	%p8, %r2, %r14;
	@%p8 bra 	$L__BB9_8;
	mov.b32 	%r78, 0;
	st.shared.u32 	[%r8+256], %r78;
	st.shared.u32 	[%r9+256], %r78;
$L__BB9_8:
	setp.ge.u32 	%p9, %r2, %r16;
	bar.sync 	0;
	bar.sync 	0;
	ld.shared.f32 	%f18, [%r8];
	st.shared.f32 	[%r15], %f18;
	@%p9 bra 	$L__BB9_10;
	mov.b32 	%r79, 0;
	st.shared.u32 	[%r17], %r79;
$L__BB9_10:
	setp.gt.u32 	%p11, %r18, 15;
	bar.sync 	0;
	mov.pred 	%p42, 0;
	mov.pred 	%p43, %p42;
	mov.pred 	%p44, %p42;
	mov.pred 	%p45, %p42;
	@%p11 bra 	$L__BB9_16;
	setp.gt.u32 	%p13, %r18, 7;
	ld.shared.f32 	%f19, [%r15];
	ld.shared.f32 	%f20, [%r15+64];
	add.f32 	%f1, %f19, %f20;
	st.shared.f32 	[%r15], %f1;
	@%p13 bra 	$L__BB9_16;
	setp.gt.u32 	%p16, %r18, 3;
	ld.shared.f32 	%f21, [%r15+32];
	add.f32 	%f2, %f1, %f21;
	st.shared.f32 	[%r15], %f2;
	mov.pred 	%p44, -1;
	mov.pred 	%p43, %p42;
	mov.pred 	%p45, %p42;
	@%p16 bra 	$L__BB9_16;
	setp.gt.u32 	%p19, %r18, 1;
	ld.shared.f32 	%f22, [%r15+16];
	add.f32 	%f3, %f2, %f22;
	st.shared.f32 	[%r15], %f3;
	mov.pred 	%p43, -1;
	mov.pred 	%p44, %p43;
	mov.pred 	%p45, %p42;
	@%p19 bra 	$L__BB9_16;
	setp.ne.s32 	%p22, %r18, 0;
	ld.shared.f32 	%f23, [%r15+8];
	add.f32 	%f4, %f3, %f23;
	st.shared.f32 	[%r15], %f4;
	mov.pred 	%p43, -1;
	mov.pred 	%p45, %p43;
	@%p22 bra 	$L__BB9_16;
	ld.shared.f32 	%f24, [%r15+4];
	add.f32 	%f25, %f4, %f24;
	st.shared.f32 	[%r15], %f25;
	mov.pred 	%p42, -1;
	mov.pred 	%p43, %p42;
	mov.pred 	%p44, %p42;
	mov.pred 	%p45, %p42;
$L__BB9_16:
	setp.ne.s32 	%p24, %r2, 0;
	bar.sync 	0;
	@%p24 bra 	$L__BB9_19;
	ld.shared.f32 	%f26, [%r15];
	ld.shared.f32 	%f27, [%r15+128];
	add.f32 	%f5, %f26, %f27;
	st.shared.f32 	[%r15], %f5;
	setp.eq.f32 	%p25, %f5, 0f00000000;
	@%p25 bra 	$L__BB9_19;
	mov.f32 	%f28, 0f41000000;
	div.rn.f32 	%f29, %f28, %f5;
	st.shared.f32 	[%r15], %f29;
$L__BB9_19:
	bar.sync 	0;
	ld.shared.f32 	%f30, [%r8];
	ld.shared.f32 	%f31, [%r19];
	mul.f32 	%f32, %f30, %f31;
	st.shared.f32 	[%r8], %f32;
	bar.sync 	0;
	ld.shared.f32 	%f33, [%r9];
	st.shared.f32 	[%r15], %f33;
	@%p9 bra 	$L__BB9_21;
	mov.b32 	%r80, 0;
	st.shared.u32 	[%r17], %r80;
$L__BB9_21:
	bar.sync 	0;
	@%p11 bra 	$L__BB9_23;
	ld.shared.f32 	%f34, [%r15];
	ld.shared.f32 	%f35, [%r15+64];
	add.f32 	%f36, %f34, %f35;
	st.shared.f32 	[%r15], %f36;
$L__BB9_23:
	not.pred 	%p28, %p44;
	@%p28 bra 	$L__BB9_25;
	ld.shared.f32 	%f37, [%r15];
	ld.shared.f32 	%f38, [%r15+32];
	add.f32 	%f39, %f37, %f38;
	st.shared.f32 	[%r15], %f39;
$L__BB9_25:
	not.pred 	%p29, %p43;
	@%p29 bra 	$L__BB9_27;
	ld.shared.f32 	%f40, [%r15];
	ld.shared.f32 	%f41, [%r15+16];
	add.f32 	%f42, %f40, %f41;
	st.shared.f32 	[%r15], %f42;
$L__BB9_27:
	not.pred 	%p30, %p45;
	@%p30 bra 	$L__BB9_29;
	ld.shared.f32 	%f43, [%r15];
	ld.shared.f32 	%f44, [%r15+8];
	add.f32 	%f45, %f43, %f44;
	st.shared.f32 	[%r15], %f45;
$L__BB9_29:
	not.pred 	%p31, %p42;
	@%p31 bra 	$L__BB9_31;
	ld.shared.f32 	%f46, [%r15];
	ld.shared.f32 	%f47, [%r15+4];
	add.f32 	%f48, %f46, %f47;
	st.shared.f32 	[%r15], %f48;
$L__BB9_31:
	setp.ne.s32 	%p32, %r2, 0;
	bar.sync 	0;
	@%p32 bra 	$L__BB9_34;
	ld.shared.f32 	%f49, [%r15];
	ld.shared.f32 	%f50, [%r15+128];
	add.f32 	%f6, %f49, %f50;
	st.shared.f32 	[%r15], %f6;
	setp.eq.f32 	%p33, %f6, 0f00000000;
	@%p33 bra 	$L__BB9_34;
	mov.f32 	%f51, 0f41000000;
	div.rn.f32 	%f52, %f51, %f6;
	st.shared.f32 	[%r15], %f52;
$L__BB9_34:
	bar.sync 	0;
	ld.shared.f32 	%f54, [%r9];
	ld.shared.f32 	%f55, [%r19];
	mul.f32 	%f56, %f54, %f55;
	st.shared.f32 	[%r9], %f56;
	bar.sync 	0;
	ld.shared.f32 	%f7, [%r8];
	ld.shared.f32 	%f8, [%r9];
	add.f32 	%f9, %f7, %f8;
	setp.eq.f32 	%p34, %f9, 0f00000000;
	mov.f32 	%f78, 0f00000000;
	@%p34 bra 	$L__BB9_36;
	sub.f32 	%f57, %f7, %f8;
	mul.f32 	%f58, %f57, %f57;
	div.rn.f32 	%f78, %f58, %f9;
$L__BB9_36:
	setp.gt.u32 	%p35, %r18, 15;
	bar.sync 	0;
	st.shared.f32 	[%r9], %f78;
	bar.sync 	0;
	@%p35 bra 	$L__BB9_38;
	ld.shared.f32 	%f59, [%r9];
	ld.shared.f32 	%f60, [%r9+64];
	add.f32 	%f61, %f59, %f60;
	st.shared.f32 	[%r9], %f61;
$L__BB9_38:
	@%p28 bra 	$L__BB9_40;
	ld.shared.f32 	%f62, [%r9];
	ld.shared.f32 	%f63, [%r9+32];
	add.f32 	%f64, %f62, %f63;
	st.shared.f32 	[%r9], %f64;
$L__BB9_40:
	@%p29 bra 	$L__BB9_42;
	ld.shared.f32 	%f65, [%r9];
	ld.shared.f32 	%f66, [%r9+16];
	add.f32 	%f67, %f65, %f66;
	st.shared.f32 	[%r9], %f67;
$L__BB9_42:
	@%p30 bra 	$L__BB9_44;
	ld.shared.f32 	%f68, [%r9];
	ld.shared.f32 	%f69, [%r9+8];
	add.f32 	%f70, %f68, %f69;
	st.shared.f32 	[%r9], %f70;
$L__BB9_44:
	@%p31 bra 	$L__BB9_46;
	ld.shared.f32 	%f71, [%r9];
	ld.shared.f32 	%f72, [%r9+4];
	add.f32 	%f73, %f71, %f72;
	st.shared.f32 	[%r9], %f73;
$L__BB9_46:
	bar.sync 	0;
	@%p32 bra 	$L__BB9_48;
	ld.param.u64 	%rd30, [_Z15computeGradientILi64ELi64ELb0ELb1EEviiiiiffiiPiiPf_param_11];
	ld.shared.f32 	%f74, [%r9];
	ld.shared.f32 	%f75, [%r9+128];
	add.f32 	%f76, %f74, %f75;
	st.shared.f32 	[%r9], %f76;
	mul.f32 	%f77, %f76, 0f3F000000;
	cvta.to.global.u64 	%rd26, %rd30;
	mul.wide.s32 	%rd27, %r84, 4;
	add.s64 	%rd28, %rd26, %rd27;
	st.global.f32 	[%rd28], %f77;
$L__BB9_48:
	add.s32 	%r85, %r85, 4;
	add.s32 	%r84, %r84, %r21;
	add.s32 	%r83, %r83, 4;
	setp.lt.s32 	%p41, %r85, %r30;
	@%p41 bra 	$L__BB9_2;
$L__BB9_49:
	ret;

}


// ===== COMPILED SASS (sm_100) =====

	.target	sm_100

	.elftype	@"ET_EXEC"


//--------------------- .note.nv.tkinfo           --------------------------
	.section	.note.nv.tkinfo,"",@"SHT_NOTE"
	.sectionflags	@"SHF_NOTE_NV_TKINFO"
	.tkinfo
        /*0018*/ 	.word	0x00000002
        /*0030*/ 	.string	""
        /*0030*/ 	.string	"ptxas"
        /*0030*/ 	.string	"Cuda compilation tools, release 13.0, V13.0.88"
        /*0030*/ 	.string	"Build cuda_13.0.r13.0/compiler.36424714_0"
        /*0030*/ 	.string	"-arch sm_100 -m 64 "



//--------------------- .note.nv.cuinfo           --------------------------
	.section	.note.nv.cuinfo,"",@"SHT_NOTE"
	.sectionflags	@"SHF_NOTE_NV_CUINFO"
        /*0018*/ 	.short	0x0002
        /*001a*/ 	.short	0x0064
        /*001c*/ 	.short	0x0082
	.zero		2


//--------------------- .nv.info                  --------------------------
	.section	.nv.info,"",@"SHT_CUDA_INFO"
	.align	4


	//----- nvinfo : EIATTR_REGCOUNT
	.align		4
        /*0000*/ 	.byte	0x04, 0x2f
        /*0002*/ 	.short	(.L_7 - .L_6)
	.align		4
.L_6:
        /*0004*/ 	.word	index@(_Z10turnImagePiiPiS_)
        /*0008*/ 	.word	0x0000000c


	//----- nvinfo : EIATTR_FRAME_SIZE
	.align		4
.L_7:
        /*000c*/ 	.byte	0x04, 0x11
        /*000e*/ 	.short	(.L_9 - .L_8)
	.align		4
.L_8:
        /*0010*/ 	.word	index@(_Z10turnImagePiiPiS_)
        /*0014*/ 	.word	0x00000000


	//----- nvinfo : EIATTR_REGCOUNT
	.align		4
.L_9:
        /*0018*/ 	.byte	0x04, 0x2f
        /*001a*/ 	.short	(.L_11 - .L_10)
	.align		4
.L_10:
        /*001c*/ 	.word	index@(_Z10turnImageNiiPiS_)
        /*0020*/ 	.word	0x0000000e


	//----- nvinfo : EIATTR_FRAME_SIZE
	.align		4
.L_11:
        /*0024*/ 	.byte	0x04, 0x11
        /*0026*/ 	.short	(.L_13 - .L_12)
	.align		4
.L_12:
        /*0028*/ 	.word	index@(_Z10turnImageNiiPiS_)
        /*002c*/ 	.word	0x00000000


	//----- nvinfo : EIATTR_REGCOUNT
	.align		4
.L_13:
        /*0030*/ 	.byte	0x04, 0x2f
        /*0032*/ 	.short	(.L_15 - .L_14)
	.align		4
.L_14:
        /*0034*/ 	.word	index@(_Z14transposeImageiiPiS_)
        /*0038*/ 	.word	0x0000000e


	//----- nvinfo : EIATTR_FRAME_SIZE
	.align		4
.L_15:
        /*003c*/ 	.byte	0x04, 0x11
        /*003e*/ 	.short	(.L_17 - .L_16)
	.align		4
.L_16:
        /*0040*/ 	.word	index@(_Z14transposeImageiiPiS_)
        /*0044*/ 	.word	0x00000000


	//----- nvinfo : EIATTR_REGCOUNT
	.align		4
.L_17:
        /*0048*/ 	.byte	0x04, 0x2f
        /*004a*/ 	.short	(.L_19 - .L_18)
	.align		4
.L_18:
        /*004c*/ 	.word	index@(_Z14transposeImageiiPiiS_i)
        /*0050*/ 	.word	0x0000000e


	//----- nvinfo : EIATTR_FRAME_SIZE
	.align		4
.L_19:
        /*0054*/ 	.byte	0x04, 0x11
        /*0056*/ 	.short	(.L_21 - .L_20)
	.align		4
.L_20:
        /*0058*/ 	.word	index@(_Z14transposeImageiiPiiS_i)
        /*005c*/ 	.word	0x00000000


	//----- nvinfo : EIATTR_REGCOUNT
	.align		4
.L_21:
        /*0060*/ 	.byte	0x04, 0x2f
        /*0062*/ 	.short	(.L_23 - .L_22)
	.align		4
.L_22:
        /*0064*/ 	.word	index@(_Z9fillImageiiiPi)
        /*0068*/ 	.word	0x0000000a


	//----- nvinfo : EIATTR_FRAME_SIZE
	.align		4
.L_23:
        /*006c*/ 	.byte	0x04, 0x11
        /*006e*/ 	.short	(.L_25 - .L_24)
	.align		4
.L_24:
        /*0070*/ 	.word	index@(_Z9fillImageiiiPi)
        /*0074*/ 	.word	0x00000000


	//----- nvinfo : EIATTR_REGCOUNT
	.align		4
.L_25:
        /*0078*/ 	.byte	0x04, 0x2f
        /*007a*/ 	.short	(.L_27 - .L_26)
	.align		4
.L_26:
        /*007c*/ 	.word	index@(_Z15bresenhamRotateiiPiiS_)
        /*0080*/ 	.word	0x0000000e


	//----- nvinfo : EIATTR_FRAME_SIZE
	.align		4
.L_27:
        /*0084*/ 	.byte	0x04, 0x11
        /*0086*/ 	.short	(.L_29 - .L_28)
	.align		4
.L_28:
        /*0088*/ 	.word	index@(_Z15bresenhamRotateiiPiiS_)
        /*008c*/ 	.word	0x00000000


	//----- nvinfo : EIATTR_REGCOUNT
	.align		4
.L_29:
        /*0090*/ 	.byte	0x04, 0x2f
        /*0092*/ 	.short	(.L_31 - .L_30)
	.align		4
.L_30:
        /*0094*/ 	.word	index@(_Z15computeGradientILi48ELi25ELb1ELb0EEviiiiiffiiPiiPf)
        /*0098*/ 	.word	0x00000020


	//----- nvinfo : EIATTR_FRAME_SIZE
	.align		4
.L_31:
        /*009c*/ 	.byte	0x04, 0x11
        /*009e*/ 	.short	(.L_33 - .L_32)
	.align		4
.L_32:
        /*00a0*/ 	.word	index@($__internal_3_$__cuda_sm3x_div_rn_noftz_f32_slowpath)
        /*00a4*/ 	.word	0x00000000


	//----- nvinfo : EIATTR_FRAME_SIZE
	.align		4
.L_33:
        /*00a8*/ 	.byte	0x04, 0x11
        /*00aa*/ 	.short	(.L_35 - .L_34)
	.align		4
.L_34:
        /*00ac*/ 	.word	index@(_Z15computeGradientILi48ELi25ELb1ELb0EEviiiiiffiiPiiPf)
        /*00b0*/ 	.word	0x00000000


	//----- nvinfo : EIATTR_REGCOUNT
	.align		4
.L_35:
        /*00b4*/ 	.byte	0x04, 0x2f
        /*00b6*/ 	.short	(.L_37 - .L_36)
	.align		4
.L_36:
        /*00b8*/ 	.word	index@(_Z15computeGradientILi48ELi25ELb1ELb1EEviiiiiffiiPiiPf)
        /*00bc*/ 	.word	0x00000020


	//----- nvinfo : EIATTR_FRAME_SIZE
	.align		4
.L_37:
        /*00c0*/ 	.byte	0x04, 0x11
        /*00c2*/ 	.short	(.L_39 - .L_38)
	.align		4
.L_38:
        /*00c4*/ 	.word	index@($__internal_2_$__cuda_sm3x_div_rn_noftz_f32_slowpath)
        /*00c8*/ 	.word	0x00000000


	//----- nvinfo : EIATTR_FRAME_SIZE
	.align		4
.L_39:
        /*00cc*/ 	.byte	0x04, 0x11
        /*00ce*/ 	.short	(.L_41 - .L_40)
	.align		4
.L_40:
        /*00d0*/ 	.word	index@(_Z15computeGradientILi48ELi25ELb1ELb1EEviiiiiffiiPiiPf)
        /*00d4*/ 	.word	0x00000000


	//----- nvinfo : EIATTR_REGCOUNT
	.align		4
.L_41:
        /*00d8*/ 	.byte	0x04, 0x2f
        /*00da*/ 	.short	(.L_43 - .L_42)
	.align		4
.L_42:
        /*00dc*/ 	.word	index@(_Z15computeGradientILi64ELi64ELb0ELb0EEviiiiiffiiPiiPf)
        /*00e0*/ 	.word	0x00000020


	//----- nvinfo : EIATTR_FRAME_SIZE
	.align		4
.L_43:
        /*00e4*/ 	.byte	0x04, 0x11
        /*00e6*/ 	.short	(.L_45 - .L_44)
	.align		4
.L_44:
        /*00e8*/ 	.word	index@($__internal_1_$__cuda_sm3x_div_rn_noftz_f32_slowpath)
        /*00ec*/ 	.word	0x00000000


	//----- nvinfo : EIATTR_FRAME_SIZE
	.align		4
.L_45:
        /*00f0*/ 	.byte	0x04, 0x11
        /*00f2*/ 	.short	(.L_47 - .L_46)
	.align		4
.L_46:
        /*00f4*/ 	.word	index@(_Z15computeGradientILi64ELi64ELb0ELb0EEviiiiiffiiPiiPf)
        /*00f8*/ 	.word	0x00000000


	//----- nvinfo : EIATTR_REGCOUNT
	.align		4
.L_47:
        /*00fc*/ 	.byte	0x04, 0x2f
        /*00fe*/ 	.short	(.L_49 - .L_48)
	.align		4
.L_48:
        /*0100*/ 	.word	index@(_Z15computeGradientILi64ELi64ELb0ELb1EEviiiiiffiiPiiPf)
        /*0104*/ 	.word	0x00000020


	//----- nvinfo : EIATTR_FRAME_SIZE
	.align		4
.L_49:
        /*0108*/ 	.byte	0x04, 0x11
        /*010a*/ 	.short	(.L_51 - .L_50)
	.align		4
.L_50:
        /*010c*/ 	.word	index@($__internal_0_$__cuda_sm3x_div_rn_noftz_f32_slowpath)
        /*0110*/ 	.word	0x00000000


	//----- nvinfo : EIATTR_FRAME_SIZE
	.align		4
.L_51:
        /*0114*/ 	.byte	0x04, 0x11
        /*0116*/ 	.short	(.L_53 - .L_52)
	.align		4
.L_52:
        /*0118*/ 	.word	index@(_Z15computeGradientILi64ELi64ELb0ELb1EEviiiiiffiiPiiPf)
        /*011c*/ 	.word	0x00000000


	//----- nvinfo : EIATTR_MIN_STACK_SIZE
	.align		4
.L_53:
        /*0120*/ 	.byte	0x04, 0x12
        /*0122*/ 	.short	(.L_55 - .L_54)
	.align		4
.L_54:
        /*0124*/ 	.word	index@(_Z15computeGradientILi64ELi64ELb0ELb1EEviiiiiffiiPiiPf)
        /*0128*/ 	.word	0x00000000


	//----- nvinfo : EIATTR_MIN_STACK_SIZE
	.align		4
.L_55:
        /*012c*/ 	.byte	0x04, 0x12
        /*012e*/ 	.short	(.L_57 - .L_56)
	.align		4
.L_56:
        /*0130*/ 	.word	index@(_Z15computeGradientILi64ELi64ELb0ELb0EEviiiiiffiiPiiPf)
        /*0134*/ 	.word	0x00000000


	//----- nvinfo : EIATTR_MIN_STACK_SIZE
	.align		4
.L_57:
        /*0138*/ 	.byte	0x04, 0x12
        /*013a*/ 	.short	(.L_59 - .L_58)
	.align		4
.L_58:
        /*013c*/ 	.word	index@(_Z15computeGradientILi48ELi25ELb1ELb1EEviiiiiffiiPiiPf)
        /*0140*/ 	.word	0x00000000


	//----- nvinfo : EIATTR_MIN_STACK_SIZE
	.align		4
.L_59:
        /*0144*/ 	.byte	0x04, 0x12
        /*0146*/ 	.short	(.L_61 - .L_60)
	.align		4
.L_60:
        /*0148*/ 	.word	index@(_Z15computeGradientILi48ELi25ELb1ELb0EEviiiiiffiiPiiPf)
        /*014c*/ 	.word	0x00000000


	//----- nvinfo : EIATTR_MIN_STACK_SIZE
	.align		4
.L_61:
        /*0150*/ 	.byte	0x04, 0x12
        /*0152*/ 	.short	(.L_63 - .L_62)
	.align		4
.L_62:
        /*0154*/ 	.word	index@(_Z15bresenhamRotateiiPiiS_)
        /*0158*/ 	.word	0x00000000


	//----- nvinfo : EIATTR_MIN_STACK_SIZE
	.align		4
.L_63:
        /*015c*/ 	.byte	0x04, 0x12
        /*015e*/ 	.short	(.L_65 - .L_64)
	.align		4
.L_64:
        /*0160*/ 	.word	index@(_Z9fillImageiiiPi)
        /*0164*/ 	.word	0x00000000


	//----- nvinfo : EIATTR_MIN_STACK_SIZE
	.align		4
.L_65:
        /*0168*/ 	.byte	0x04, 0x12
        /*016a*/ 	.short	(.L_67 - .L_66)
	.align		4
.L_66:
        /*016c*/ 	.word	index@(_Z14transposeImageiiPiiS_i)
        /*0170*/ 	.word	0x00000000


	//----- nvinfo : EIATTR_MIN_STACK_SIZE
	.align		4
.L_67:
        /*0174*/ 	.byte	0x04, 0x12
        /*0176*/ 	.short	(.L_69 - .L_68)
	.align		4
.L_68:
        /*0178*/ 	.word	index@(_Z14transposeImageiiPiS_)
        /*017c*/ 	.word	0x00000000


	//----- nvinfo : EIATTR_MIN_STACK_SIZE
	.align		4
.L_69:
        /*0180*/ 	.byte	0x04, 0x12
        /*0182*/ 	.short	(.L_71 - .L_70)
	.align		4
.L_70:
        /*0184*/ 	.word	index@(_Z10turnImageNiiPiS_)
        /*0188*/ 	.word	0x00000000


	//----- nvinfo : EIATTR_MIN_STACK_SIZE
	.align		4
.L_71:
        /*018c*/ 	.byte	0x04, 0x12
        /*018e*/ 	.short	(.L_73 - .L_72)
	.align		4
.L_72:
        /*0190*/ 	.word	index@(_Z10turnImagePiiPiS_)
        /*0194*/ 	.word	0x00000000
.L_73:


//--------------------- .nv.compat                --------------------------
	.section	.nv.compat,"",@"SHT_CUDA_COMPAT_INFO"
	.align	4
        /*0000*/ 	.byte	0x02, 0x09, 0x00, 0x00, 0x02, 0x02, 0x01, 0x00, 0x02, 0x05, 0x05, 0x00, 0x03, 0x07, 0x01, 0x01
        /*0010*/ 	.byte	0x02, 0x03, 0x00, 0x00, 0x02, 0x06, 0x01, 0x00, 0x04, 0x0b, 0x08, 0x00, 0x01, 0x00, 0x00, 0x00
        /*0020*/ 	.byte	0x00, 0x00, 0x00, 0x00


//--------------------- .nv.info._Z15computeGradientILi64ELi64ELb0ELb1EEviiiiiffiiPiiPf --------------------------
	.section	.nv.info._Z15computeGradientILi64ELi64ELb0ELb1EEviiiiiffiiPiiPf,"",@"SHT_CUDA_INFO"
	.sectionflags	@""
	.align	4


	//----- nvinfo : EIATTR_CUDA_API_VERSION
	.align		4
        /*0000*/ 	.byte	0x04, 0x37
        /*0002*/ 	.short	(.L_75 - .L_74)
.L_74:
        /*0004*/ 	.word	0x00000082


	//----- nvinfo : EIATTR_KPARAM_INFO
	.align		4
.L_75:
        /*0008*/ 	.byte	0x04, 0x17
        /*000a*/ 	.short	(.L_77 - .L_76)
.L_76:
        /*000c*/ 	.word	0x00000000
        /*0010*/ 	.short	0x000b
        /*0012*/ 	.short	0x0038
        /*0014*/ 	.byte	0x00, 0xf5, 0x21, 0x00


	//----- nvinfo : EIATTR_KPARAM_INFO
	.align		4
.L_77:
        /*0018*/ 	.byte	0x04, 0x17
        /*001a*/ 	.short	(.L_79 - .L_78)
.L_78:
        /*001c*/ 	.word	0x00000000
        /*0020*/ 	.short	0x000a
        /*0022*/ 	.short	0x0030
        /*0024*/ 	.byte	0x00, 0xf0, 0x11, 0x00


	//----- nvinfo : EIATTR_KPARAM_INFO
	.align		4
.L_79:
        /*0028*/ 	.byte	0x04, 0x17
        /*002a*/ 	.short	(.L_81 - .L_80)
.L_80:
        /*002c*/ 	.word	0x00000000
        /*0030*/ 	.short	0x0009
        /*0032*/ 	.short	0x0028
        /*0034*/ 	.byte	0x00, 0xf5, 0x21, 0x00


	//----- nvinfo : EIATTR_KPARAM_INFO
	.align		4
.L_81:
        /*0038*/ 	.byte	0x04, 0x17
        /*003a*/ 	.short	(.L_83 - .L_82)
.L_82:
        /*003c*/ 	.word	0x00000000
        /*0040*/ 	.short	0x0008
        /*0042*/ 	.short	0x0020
        /*0044*/ 	.byte	0x00, 0xf0, 0x11, 0x00


	//----- nvinfo : EIATTR_KPARAM_INFO
	.align		4
.L_83:
        /*0048*/ 	.byte	0x04, 0x17
        /*004a*/ 	.short	(.L_85 - .L_84)
.L_84:
        /*004c*/ 	.word	0x00000000
        /*0050*/ 	.short	0x0007
        /*0052*/ 	.short	0x001c
        /*0054*/ 	.byte	0x00, 0xf0, 0x11, 0x00


	//----- nvinfo : EIATTR_KPARAM_INFO
	.align		4
.L_85:
        /*0058*/ 	.byte	0x04, 0x17
        /*005a*/ 	.short	(.L_87 - .L_86)
.L_86:
        /*005c*/ 	.word	0x00000000
        /*0060*/ 	.short	0x0006
        /*0062*/ 	.short	0x0018
        /*0064*/ 	.byte	0x00, 0xf0, 0x11, 0x00


	//----- nvinfo : EIATTR_KPARAM_INFO
	.align		4
.L_87:
        /*0068*/ 	.byte	0x04, 0x17
        /*006a*/ 	.short	(.L_89 - .L_88)
.L_88:
        /*006c*/ 	.word	0x00000000
        /*0070*/ 	.short	0x0005
        /*0072*/ 	.short	0x0014
        /*0074*/ 	.byte	0x00, 0xf0, 0x11, 0x00


	//----- nvinfo : EIATTR_KPARAM_INFO
	.align		4
.L_89:
        /*0078*/ 	.byte	0x04, 0x17
        /*007a*/ 	.short	(.L_91 - .L_90)
.L_90:
        /*007c*/ 	.word	0x00000000
        /*0080*/ 	.short	0x0004
        /*0082*/ 	.short	0x0010
        /*0084*/ 	.byte	0x00, 0xf0, 0x11, 0x00


	//----- nvinfo : EIATTR_KPARAM_INFO
	.align		4
.L_91:
        /*0088*/ 	.byte	0x04, 0x17
        /*008a*/ 	.short	(.L_93 - .L_92)
.L_92:
        /*008c*/ 	.word	0x00000000
        /*0090*/ 	.short	0x0003
        /*0092*/ 	.short	0x000c
        /*0094*/ 	.byte	0x00, 0xf0, 0x11, 0x00


	//----- nvinfo : EIATTR_KPARAM_INFO
	.align		4
.L_93:
        /*0098*/ 	.byte	0x04, 0x17
        /*009a*/ 	.short	(.L_95 - .L_94)
.L_94:
        /*009c*/ 	.word	0x00000000
        /*00a0*/ 	.short	0x0002
        /*00a2*/ 	.short	0x0008
        /*00a4*/ 	.byte	0x00, 0xf0, 0x11, 0x00


	//----- nvinfo : EIATTR_KPARAM_INFO
	.align		4
.L_95:
        /*00a8*/ 	.byte	0x04, 0x17
        /*00aa*/ 	.short	(.L_97 - .L_96)
.L_96:
        /*00ac*/ 	.word	0x00000000
        /*00b0*/ 	.short	0x0001
        /*00b2*/ 	.short	0x0004
        /*00b4*/ 	.byte	0x00, 0xf0, 0x11, 0x00


	//----- nvinfo : EIATTR_KPARAM_INFO
	.align		4
.L_97:
        /*00b8*/ 	.byte	0x04, 0x17
        /*00ba*/ 	.short	(.L_99 - .L_98)
.L_98:
        /*00bc*/ 	.word	0x00000000
        /*00c0*/ 	.short	0x0000
        /*00c2*/ 	.short	0x0000
        /*00c4*/ 	.byte	0x00, 0xf0, 0x11, 0x00


	//----- nvinfo : EIATTR_SPARSE_MMA_MASK
	.align		4
.L_99:
        /*00c8*/ 	.byte	0x03, 0x50
        /*00ca*/ 	.short	0x0000


	//----- nvinfo : EIATTR_MAXREG_COUNT
	.align		4
        /*00cc*/ 	.byte	0x03, 0x1b
        /*00ce*/ 	.short	0x00ff


	//----- nvinfo : EIATTR_NUM_BARRIERS
	.align		4
        /*00d0*/ 	.byte	0x02, 0x4c
        /*00d2*/ 	.byte	0x01
	.zero		1


	//----- nvinfo : EIATTR_MERCURY_ISA_VERSION
	.align		4
        /*00d4*/ 	.byte	0x03, 0x5f
        /*00d6*/ 	.short	0x0101


	//----- nvinfo : EIATTR_VRC_CTA_INIT_COUNT
	.align		4
        /*00d8*/ 	.byte	0x02, 0x4a
	.zero		1
	.zero		1


	//----- nvinfo : EIATTR_EXIT_INSTR_OFFSETS
	.align		4
        /*00dc*/ 	.byte	0x04, 0x1c
        /*00de*/ 	.short	(.L_101 - .L_100)


	//   ....[0]....
.L_100:
        /*00e0*/ 	.word	0x00000040


	//   ....[1]....
        /*00e4*/ 	.word	0x000012f0


	//----- nvinfo : EIATTR_CRS_STACK_SIZE
	.align		4
.L_101:
        /*00e8*/ 	.byte	0x04, 0x1e
        /*00ea*/ 	.short	(.L_103 - .L_102)
.L_102:
        /*00ec*/ 	.word	0x00000000


	//----- nvinfo : EIATTR_CBANK_PARAM_SIZE
	.align		4
.L_103:
        /*00f0*/ 	.byte	0x03, 0x19
        /*00f2*/ 	.short	0x0040


	//----- nvinfo : EIATTR_PARAM_CBANK
	.align		4
        /*00f4*/ 	.byte	0x04, 0x0a
        /*00f6*/ 	.short	(.L_105 - .L_104)
	.align		4
.L_104:
        /*00f8*/ 	.word	index@(.nv.constant0._Z15computeGradientILi64ELi64ELb0ELb1EEviiiiiffiiPiiPf)
        /*00fc*/ 	.short	0x0380
        /*00fe*/ 	.short	0x0040


	//----- nvinfo : EIATTR_SW_WAR
	.align		4
.L_105:
        /*0100*/ 	.byte	0x04, 0x36
        /*0102*/ 	.short	(.L_107 - .L_106)
.L_106:
        /*0104*/ 	.word	0x00000008
.L_107:


//--------------------- .nv.info._Z15computeGradientILi64ELi64ELb0ELb0EEviiiiiffiiPiiPf --------------------------
	.section	.nv.info._Z15computeGradientILi64ELi64ELb0ELb0EEviiiiiffiiPiiPf,"",@"SHT_CUDA_INFO"
	.sectionflags	@""
	.align	4


	//----- nvinfo : EIATTR_CUDA_API_VERSION
	.align		4
        /*0000*/ 	.byte	0x04, 0x37
        /*0002*/ 	.short	(.L_109 - .L_108)
.L_108:
        /*0004*/ 	.word	0x00000082


	//----- nvinfo : EIATTR_KPARAM_INFO
	.align		4
.L_109:
        /*0008*/ 	.byte	0x04, 0x17
        /*000a*/ 	.short	(.L_111 - .L_110)
.L_110:
        /*000c*/ 	.word	0x00000000
        /*0010*/ 	.short	0x000b
        /*0012*/ 	.short	0x0038
        /*0014*/ 	.byte	0x00, 0xf5, 0x21, 0x00


	//----- nvinfo : EIATTR_KPARAM_INFO
	.align		4
.L_111:
        /*0018*/ 	.byte	0x04, 0x17
        /*001a*/ 	.short	(.L_113 - .L_112)
.L_112:
        /*001c*/ 	.word	0x00000000
        /*0020*/ 	.short	0x000a
        /*0022*/ 	.short	0x0030
        /*0024*/ 	.byte	0x00, 0xf0, 0x11, 0x00


	//----- nvinfo : EIATTR_KPARAM_INFO
	.align		4
.L_113:
        /*0028*/ 	.byte	0x04, 0x17
        /*002a*/ 	.short	(.L_115 - .L_114)
.L_114:
        /*002c*/ 	.word	0x00000000
        /*0030*/ 	.short	0x0009
        /*0032*/ 	.short	0x0028
        /*0034*/ 	.byte	0x00, 0xf5, 0x21, 0x00


	//----- nvinfo : EIATTR_KPARAM_INFO
	.align		4
.L_115:
        /*0038*/ 	.byte	0x04, 0x17
        /*003a*/ 	.short	(.L_117 - .L_116)
.L_116:
        /*003c*/ 	.word	0x00000000
        /*0040*/ 	.short	0x0008
        /*0042*/ 	.short	0x0020
        /*0044*/ 	.byte	0x00, 0xf0, 0x11, 0x00


	//----- nvinfo : EIATTR_KPARAM_INFO
	.align		4
.L_117:
        /*0048*/ 	.byte	0x04, 0x17
        /*004a*/ 	.short	(.L_119 - .L_118)
.L_118:
        /*004c*/ 	.word	0x00000000
        /*0050*/ 	.short	0x0007
        /*0052*/ 	.short	0x001c
        /*0054*/ 	.byte	0x00, 0xf0, 0x11, 0x00


	//----- nvinfo : EIATTR_KPARAM_INFO
	.align		4
.L_119:
        /*0058*/ 	.byte	0x04, 0x17
        /*005a*/ 	.short	(.L_121 - .L_120)
.L_120:
        /*005c*/ 	.word	0x00000000
        /*0060*/ 	.short	0x0006
        /*0062*/ 	.short	0x0018
        /*0064*/ 	.byte	0x00, 0xf0, 0x11, 0x00


	//----- nvinfo : EIATTR_KPARAM_INFO
	.align		4
.L_121:
        /*0068*/ 	.byte	0x04, 0x17
        /*006a*/ 	.short	(.L_123 - .L_122)
.L_122:
        /*006c*/ 	.word	0x00000000
        /*0070*/ 	.short	0x0005
        /*0072*/ 	.short	0x0014
        /*0074*/ 	.byte	0x00, 0xf0, 0x11, 0x00


	//----- nvinfo : EIATTR_KPARAM_INFO
	.align		4
.L_123:
        /*0078*/ 	.byte	0x04, 0x17
        /*007a*/ 	.short	(.L_125 - .L_124)
.L_124:
        /*007c*/ 	.word	0x00000000
        /*0080*/ 	.short	0x0004
        /*0082*/ 	.short	0x0010
        /*0084*/ 	.byte	0x00, 0xf0, 0x11, 0x00


	//----- nvinfo : EIATTR_KPARAM_INFO
	.align		4
.L_125:
        /*0088*/ 	.byte	0x04, 0x17
        /*008a*/ 	.short	(.L_127 - .L_126)
.L_126:
        /*008c*/ 	.word	0x00000000
        /*0090*/ 	.short	0x0003
        /*0092*/ 	.short	0x000c
        /*0094*/ 	.byte	0x00, 0xf0, 0x11, 0x00


	//----- nvinfo : EIATTR_KPARAM_INFO
	.align		4
.L_127:
        /*0098*/ 	.byte	0x04, 0x17
        /*009a*/ 	.short	(.L_129 - .L_128)
.L_128:
        /*009c*/ 	.word	0x00000000
        /*00a0*/ 	.short	0x0002
        /*00a2*/ 	.short	0x0008
        /*00a4*/ 	.byte	0x00, 0xf0, 0x11, 0x00


	//----- nvinfo : EIATTR_KPARAM_INFO
	.align		4
.L_129:
        /*00a8*/ 	.byte	0x04, 0x17
        /*00aa*/ 	.short	(.L_131 - .L_130)
.L_130:
        /*00ac*/ 	.word	0x00000000
        /*00b0*/ 	.short	0x0001
        /*00b2*/ 	.short	0x0004
        /*00b4*/ 	.byte	0x00, 0xf0, 0x11, 0x00


	//----- nvinfo : EIATTR_KPARAM_INFO
	.align		4
.L_131:
        /*00b8*/ 	.byte	0x04, 0x17
        /*00ba*/ 	.short	(.L_133 - .L_132)
.L_132:
        /*00bc*/ 	.word	0x00000000
        /*00c0*/ 	.short	0x0000
        /*00c2*/ 	.short	0x0000
        /*00c4*/ 	.byte	0x00, 0xf0, 0x11, 0x00


	//----- nvinfo : EIATTR_SPARSE_MMA_MASK
	.align		4
.L_133:
        /*00c8*/ 	.byte	0x03, 0x50
        /*00ca*/ 	.short	0x0000


	//----- nvinfo : EIATTR_MAXREG_COUNT
	.align		4
        /*00cc*/ 	.byte	0x03, 0x1b
        /*00ce*/ 	.short	0x00ff


	//----- nvinfo : EIATTR_NUM_BARRIERS
	.align		4
        /*00d0*/ 	.byte	0x02, 0x4c
        /*00d2*/ 	.byte	0x01
	.zero		1


	//----- nvinfo : EIATTR_MERCURY_ISA_VERSION
	.align		4
        /*00d4*/ 	.byte	0x03, 0x5f
        /*00d6*/ 	.short	0x0101


	//----- nvinfo : EIATTR_VRC_CTA_INIT_COUNT
	.align		4
        /*00d8*/ 	.byte	0x02, 0x4a
	.zero		1
	.zero		1


	//----- nvinfo : EIATTR_EXIT_INSTR_OFFSETS
	.align		4
        /*00dc*/ 	.byte	0x04, 0x1c
        /*00de*/ 	.short	(.L_135 - .L_134)


	//   ....[0]....
.L_134:
        /*00e0*/ 	.word	0x00000040


	//   ....[1]....
        /*00e4*/ 	.word	0x000012f0


	//----- nvinfo : EIATTR_CRS_STACK_SIZE
	.align		4
.L_135:
        /*00e8*/ 	.byte	0x04, 0x1e
        /*00ea*/ 	.short	(.L_137 - .L_136)
.L_136:
        /*00ec*/ 	.word	0x00000000


	//----- nvinfo : EIATTR_CBANK_PARAM_SIZE
	.align		4
.L_137:
        /*00f0*/ 	.byte	0x03, 0x19
        /*00f2*/ 	.short	0x0040


	//----- nvinfo : EIATTR_PARAM_CBANK
	.align		4
        /*00f4*/ 	.byte	0x04, 0x0a
        /*00f6*/ 	.short	(.L_139 - .L_138)
	.align		4
.L_138:
        /*00f8*/ 	.word	index@(.nv.constant0._Z15computeGradientILi64ELi64ELb0ELb0EEviiiiiffiiPiiPf)
        /*00fc*/ 	.short	0x0380
        /*00fe*/ 	.short	0x0040


	//----- nvinfo : EIATTR_SW_WAR
	.align		4
.L_139:
        /*0100*/ 	.byte	0x04, 0x36
        /*0102*/ 	.short	(.L_141 - .L_140)
.L_140:
        /*0104*/ 	.word	0x00000008
.L_141:


//--------------------- .nv.info._Z15computeGradientILi48ELi25ELb1ELb1EEviiiiiffiiPiiPf --------------------------
	.section	.nv.info._Z15computeGradientILi48ELi25ELb1ELb1EEviiiiiffiiPiiPf,"",@"SHT_CUDA_INFO"
	.sectionflags	@""
	.align	4


	//----- nvinfo : EIATTR_CUDA_API_VERSION
	.align		4
        /*0000*/ 	.byte	0x04, 0x37
        /*0002*/ 	.short	(.L_143 - .L_142)
.L_142:
        /*0004*/ 	.word	0x00000082


	//----- nvinfo : EIATTR_KPARAM_INFO
	.align		4
.L_143:
        /*0008*/ 	.byte	0x04, 0x17
        /*000a*/ 	.short	(.L_145 - .L_144)
.L_144:
        /*000c*/ 	.word	0x00000000
        /*0010*/ 	.short	0x000b
        /*0012*/ 	.short	0x0038
        /*0014*/ 	.byte	0x00, 0xf5, 0x21, 0x00


	//----- nvinfo : EIATTR_KPARAM_INFO
	.align		4
.L_145:
        /*0018*/ 	.byte	0x04, 0x17
        /*001a*/ 	.short	(.L_147 - .L_146)
.L_146:
        /*001c*/ 	.word	0x00000000
        /*0020*/ 	.short	0x000a
        /*0022*/ 	.short	0x0030
        /*0024*/ 	.byte	0x00, 0xf0, 0x11, 0x00


	//----- nvinfo : EIATTR_KPARAM_INFO
	.align		4
.L_147:
        /*0028*/ 	.byte	0x04, 0x17
        /*002a*/ 	.short	(.L_149 - .L_148)
.L_148:
        /*002c*/ 	.word	0x00000000
        /*0030*/ 	.short	0x0009
        /*0032*/ 	.short	0x0028
        /*0034*/ 	.byte	0x00, 0xf5, 0x21, 0x00


	//----- nvinfo : EIATTR_KPARAM_INFO
	.align		4
.L_149:
        /*0038*/ 	.byte	0x04, 0x17
        /*003a*/ 	.short	(.L_151 - .L_150)
.L_150:
        /*003c*/ 	.word	0x00000000
        /*0040*/ 	.short	0x0008
        /*0042*/ 	.short	0x0020
        /*0044*/ 	.byte	0x00, 0xf0, 0x11, 0x00


	//----- nvinfo : EIATTR_KPARAM_INFO
	.align		4
.L_151:
        /*0048*/ 	.byte	0x04, 0x17
        /*004a*/ 	.short	(.L_153 - .L_152)
.L_152:
        /*004c*/ 	.word	0x00000000
        /*0050*/ 	.short	0x0007
        /*0052*/ 	.short	0x001c
        /*0054*/ 	.byte	0x00, 0xf0, 0x11, 0x00


	//----- nvinfo : EIATTR_KPARAM_INFO
	.align		4
.L_153:
        /*0058*/ 	.byte	0x04, 0x17
        /*005a*/ 	.short	(.L_155 - .L_154)
.L_154:
        /*005c*/ 	.word	0x00000000
        /*0060*/ 	.short	0x0006
        /*0062*/ 	.short	0x0018
        /*0064*/ 	.byte	0x00, 0xf0, 0x11, 0x00


	//----- nvinfo : EIATTR_KPARAM_INFO
	.align		4
.L_155:
        /*0068*/ 	.byte	0x04, 0x17
        /*006a*/ 	.short	(.L_157 - .L_156)
.L_156:
        /*006c*/ 	.word	0x00000000
        /*0070*/ 	.short	0x0005
        /*0072*/ 	.short	0x0014
        /*0074*/ 	.byte	0x00, 0xf0, 0x11, 0x00


	//----- nvinfo : EIATTR_KPARAM_INFO
	.align		4
.L_157:
        /*0078*/ 	.byte	0x04, 0x17
        /*007a*/ 	.short	(.L_159 - .L_158)
.L_158:
        /*007c*/ 	.word	0x00000000
        /*0080*/ 	.short	0x0004
        /*0082*/ 	.short	0x0010
        /*0084*/ 	.byte	0x00, 0xf0, 0x11, 0x00


	//----- nvinfo : EIATTR_KPARAM_INFO
	.align		4
.L_159:
        /*0088*/ 	.byte	0x04, 0x17
        /*008a*/ 	.short	(.L_161 - .L_160)
.L_160:
        /*008c*/ 	.word	0x00000000
        /*0090*/ 	.short	0x0003
        /*0092*/ 	.short	0x000c
        /*0094*/ 	.byte	0x00, 0xf0, 0x11, 0x00


	//----- nvinfo : EIATTR_KPARAM_INFO
	.align		4
.L_161:
        /*0098*/ 	.byte	0x04, 0x17
        /*009a*/ 	.short	(.L_163 - .L_162)
.L_162:
        /*009c*/ 	.word	0x00000000
        /*00a0*/ 	.short	0x0002
        /*00a2*/ 	.short	0x0008
        /*00a4*/ 	.byte	0x00, 0xf0, 0x11, 0x00


	//----- nvinfo : EIATTR_KPARAM_INFO
	.align		4
.L_163:
        /*00a8*/ 	.byte	0x04, 0x17
        /*00aa*/ 	.short	(.L_165 - .L_164)
.L_164:
        /*00ac*/ 	.word	0x00000000
        /*00b0*/ 	.short	0x0001
        /*00b2*/ 	.short	0x0004
        /*00b4*/ 	.byte	0x00, 0xf0, 0x11, 0x00


	//----- nvinfo : EIATTR_KPARAM_INFO
	.align		4
.L_165:
        /*00b8*/ 	.byte	0x04, 0x17
        /*00ba*/ 	.short	(.L_167 - .L_166)
.L_166:
        /*00bc*/ 	.word	0x00000000
        /*00c0*/ 	.short	0x0000
        /*00c2*/ 	.short	0x0000
        /*00c4*/ 	.byte	0x00, 0xf0, 0x11, 0x00


	//----- nvinfo : EIATTR_SPARSE_MMA_MASK
	.align		4
.L_167:
        /*00c8*/ 	.byte	0x03, 0x50
        /*00ca*/ 	.short	0x0000


	//----- nvinfo : EIATTR_MAXREG_COUNT
	.align		4
        /*00cc*/ 	.byte	0x03, 0x1b
        /*00ce*/ 	.short	0x00ff


	//----- nvinfo : EIATTR_NUM_BARRIERS
	.align		4
        /*00d0*/ 	.byte	0x02, 0x4c
        /*00d2*/ 	.byte	0x01
	.zero		1


	//----- nvinfo : EIATTR_MERCURY_ISA_VERSION
	.align		4
        /*00d4*/ 	.byte	0x03, 0x5f
        /*00d6*/ 	.short	0x0101


	//----- nvinfo : EIATTR_VRC_CTA_INIT_COUNT
	.align		4
        /*00d8*/ 	.byte	0x02, 0x4a
	.zero		1
	.zero		1


	//----- nvinfo : EIATTR_EXIT_INSTR_OFFSETS
	.align		4
        /*00dc*/ 	.byte	0x04, 0x1c
        /*00de*/ 	.short	(.L_169 - .L_168)


	//   ....[0]....
.L_168:
        /*00e0*/ 	.word	0x00000040


	//   ....[1]....
        /*00e4*/ 	.word	0x00001c10


	//----- nvinfo : EIATTR_CRS_STACK_SIZE
	.align		4
.L_169:
        /*00e8*/ 	.byte	0x04, 0x1e
        /*00ea*/ 	.short	(.L_171 - .L_170)
.L_170:
        /*00ec*/ 	.word	0x00000000


	//----- nvinfo : EIATTR_CBANK_PARAM_SIZE
	.align		4
.L_171:
        /*00f0*/ 	.byte	0x03, 0x19
        /*00f2*/ 	.short	0x0040


	//----- nvinfo : EIATTR_PARAM_CBANK
	.align		4
        /*00f4*/ 	.byte	0x04, 0x0a
        /*00f6*/ 	.short	(.L_173 - .L_172)
	.align		4
.L_172:
        /*00f8*/ 	.word	index@(.nv.constant0._Z15computeGradientILi48ELi25ELb1ELb1EEviiiiiffiiPiiPf)
        /*00fc*/ 	.short	0x0380
        /*00fe*/ 	.short	0x0040


	//----- nvinfo : EIATTR_SW_WAR
	.align		4
.L_173:
        /*0100*/ 	.byte	0x04, 0x36
        /*0102*/ 	.short	(.L_175 - .L_174)
.L_174:
        /*0104*/ 	.word	0x00000008
.L_175:


//--------------------- .nv.info._Z15computeGradientILi48ELi25ELb1ELb0EEviiiiiffiiPiiPf --------------------------
	.section	.nv.info._Z15computeGradientILi48ELi25ELb1ELb0EEviiiiiffiiPiiPf,"",@"SHT_CUDA_INFO"
	.sectionflags	@""
	.align	4


	//----- nvinfo : EIATTR_CUDA_API_VERSION
	.align		4
        /*0000*/ 	.byte	0x04, 0x37
        /*0002*/ 	.short	(.L_177 - .L_176)
.L_176:
        /*0004*/ 	.word	0x00000082


	//----- nvinfo : EIATTR_KPARAM_INFO
	.align		4
.L_177:
        /*0008*/ 	.byte	0x04, 0x17
        /*000a*/ 	.short	(.L_179 - .L_178)
.L_178:
        /*000c*/ 	.word	0x00000000
        /*0010*/ 	.short	0x000b
        /*0012*/ 	.short	0x0038
        /*0014*/ 	.byte	0x00, 0xf5, 0x21, 0x00


	//----- nvinfo : EIATTR_KPARAM_INFO
	.align		4
.L_179:
        /*0018*/ 	.byte	0x04, 0x17
        /*001a*/ 	.short	(.L_181 - .L_180)
.L_180:
        /*001c*/ 	.word	0x00000000
        /*0020*/ 	.short	0x000a
        /*0022*/ 	.short	0x0030
        /*0024*/ 	.byte	0x00, 0xf0, 0x11, 0x00


	//----- nvinfo : EIATTR_KPARAM_INFO
	.align		4
.L_181:
        /*0028*/ 	.byte	0x04, 0x17
        /*002a*/ 	.short	(.L_183 - .L_182)
.L_182:
        /*002c*/ 	.word	0x00000000
        /*0030*/ 	.short	0x0009
        /*0032*/ 	.short	0x0028
        /*0034*/ 	.byte	0x00, 0xf5, 0x21, 0x00


	//----- nvinfo : EIATTR_KPARAM_INFO
	.align		4
.L_183:
        /*0038*/ 	.byte	0x04, 0x17
        /*003a*/ 	.short	(.L_185 - .L_184)
.L_184:
        /*003c*/ 	.word	0x00000000
        /*0040*/ 	.short	0x0008
        /*0042*/ 	.short	0x0020
        /*0044*/ 	.byte	0x00, 0xf0, 0x11, 0x00


	//----- nvinfo : EIATTR_KPARAM_INFO
	.align		4
.L_185:
        /*0048*/ 	.byte	0x04, 0x17
        /*004a*/ 	.short	(.L_187 - .L_186)
.L_186:
        /*004c*/ 	.word	0x00000000
        /*0050*/ 	.short	0x0007
        /*0052*/ 	.short	0x001c
        /*0054*/ 	.byte	0x00, 0xf0, 0x11, 0x00


	//----- nvinfo : EIATTR_KPARAM_INFO
	.align		4
.L_187:
        /*0058*/ 	.byte	0x04, 0x17
        /*005a*/ 	.short	(.L_189 - .L_188)
.L_188:
        /*005c*/ 	.word	0x00000000
        /*0060*/ 	.short	0x0006
        /*0062*/ 	.short	0x0018
        /*0064*/ 	.byte	0x00, 0xf0, 0x11, 0x00


	//----- nvinfo : EIATTR_KPARAM_INFO
	.align		4
.L_189:
        /*0068*/ 	.byte	0x04, 0x17
        /*006a*/ 	.short	(.L_191 - .L_190)
.L_190:
        /*006c*/ 	.word	0x00000000
        /*0070*/ 	.short	0x0005
        /*0072*/ 	.short	0x0014
        /*0074*/ 	.byte	0x00, 0xf0, 0x11, 0x00


	//----- nvinfo : EIATTR_KPARAM_INFO
	.align		4
.L_191:
        /*0078*/ 	.byte	0x04, 0x17
        /*007a*/ 	.short	(.L_193 - .L_192)
.L_192:
        /*007c*/ 	.word	0x00000000
        /*0080*/ 	.short	0x0004
        /*0082*/ 	.short	0x0010
        /*0084*/ 	.byte	0x00, 0xf0, 0x11, 0x00


	//----- nvinfo : EIATTR_KPARAM_INFO
	.align		4
.L_193:
        /*0088*/ 	.byte	0x04, 0x17
        /*008a*/ 	.short	(.L_195 - .L_194)
.L_194:
        /*008c*/ 	.word	0x00000000
        /*0090*/ 	.short	0x0003
        /*0092*/ 	.short	0x000c
        /*0094*/ 	.byte	0x00, 0xf0, 0x11, 0x00


	//----- nvinfo : EIATTR_KPARAM_INFO
	.align		4
.L_195:
        /*0098*/ 	.byte	0x04, 0x17
        /*009a*/ 	.short	(.L_197 - .L_196)
.L_196:
        /*009c*/ 	.word	0x00000000
        /*00a0*/ 	.short	0x0002
        /*00a2*/ 	.short	0x0008
        /*00a4*/ 	.byte	0x00, 0xf0, 0x11, 0x00


	//----- nvinfo : EIATTR_KPARAM_INFO
	.align		4
.L_197:
        /*00a8*/ 	.byte	0x04, 0x17
        /*00aa*/ 	.short	(.L_199 - .L_198)
.L_198:
        /*00ac*/ 	.word	0x00000000
        /*00b0*/ 	.short	0x0001
        /*00b2*/ 	.short	0x0004
        /*00b4*/ 	.byte	0x00, 0xf0, 0x11, 0x00


	//----- nvinfo : EIATTR_KPARAM_INFO
	.align		4
.L_199:
        /*00b8*/ 	.byte	0x04, 0x17
        /*00ba*/ 	.short	(.L_201 - .L_200)
.L_200:
        /*00bc*/ 	.word	0x00000000
        /*00c0*/ 	.short	0x0000
        /*00c2*/ 	.short	0x0000
        /*00c4*/ 	.byte	0x00, 0xf0, 0x11, 0x00


	//----- nvinfo : EIATTR_SPARSE_MMA_MASK
	.align		4
.L_201:
        /*00c8*/ 	.byte	0x03, 0x50
        /*00ca*/ 	.short	0x0000


	//----- nvinfo : EIATTR_MAXREG_COUNT
	.align		4
        /*00cc*/ 	.byte	0x03, 0x1b
        /*00ce*/ 	.short	0x00ff


	//----- nvinfo : EIATTR_NUM_BARRIERS
	.align		4
        /*00d0*/ 	.byte	0x02, 0x4c
        /*00d2*/ 	.byte	0x01
	.zero		1


	//----- nvinfo : EIATTR_MERCURY_ISA_VERSION
	.align		4
        /*00d4*/ 	.byte	0x03, 0x5f
        /*00d6*/ 	.short	0x0101


	//----- nvinfo : EIATTR_VRC_CTA_INIT_COUNT
	.align		4
        /*00d8*/ 	.byte	0x02, 0x4a
	.zero		1
	.zero		1


	//----- nvinfo : EIATTR_EXIT_INSTR_OFFSETS
	.align		4
        /*00dc*/ 	.byte	0x04, 0x1c
        /*00de*/ 	.short	(.L_203 - .L_202)


	//   ....[0]....
.L_202:
        /*00e0*/ 	.word	0x00000040


	//   ....[1]....
        /*00e4*/ 	.word	0x00001c10


	//----- nvinfo : EIATTR_CRS_STACK_SIZE
	.align		4
.L_203:
        /*00e8*/ 	.byte	0x04, 0x1e
        /*00ea*/ 	.short	(.L_205 - .L_204)
.L_204:
        /*00ec*/ 	.word	0x00000000


	//----- nvinfo : EIATTR_CBANK_PARAM_SIZE
	.align		4
.L_205:
        /*00f0*/ 	.byte	0x03, 0x19
        /*00f2*/ 	.short	0x0040


	//----- nvinfo : EIATTR_PARAM_CBANK
	.align		4
        /*00f4*/ 	.byte	0x04, 0x0a
        /*00f6*/ 	.short	(.L_207 - .L_206)
	.align		4
.L_206:
        /*00f8*/ 	.word	index@(.nv.constant0._Z15computeGradientILi48ELi25ELb1ELb0EEviiiiiffiiPiiPf)
        /*00fc*/ 	.short	0x0380
        /*00fe*/ 	.short	0x0040


	//----- nvinfo : EIATTR_SW_WAR
	.align		4
.L_207:
        /*0100*/ 	.byte	0x04, 0x36
        /*0102*/ 	.short	(.L_209 - .L_208)
.L_208:
        /*0104*/ 	.word	0x00000008
.L_209:


//--------------------- .nv.info._Z15bresenhamRotateiiPiiS_ --------------------------
	.section	.nv.info._Z15bresenhamRotateiiPiiS_,"",@"SHT_CUDA_INFO"
	.sectionflags	@""
	.align	4


	//----- nvinfo : EIATTR_CUDA_API_VERSION
	.align		4
        /*0000*/ 	.byte	0x04, 0x37
        /*0002*/ 	.short	(.L_211 - .L_210)
.L_210:
        /*0004*/ 	.word	0x00000082


	//----- nvinfo : EIATTR_KPARAM_INFO
	.align		4
.L_211:
        /*0008*/ 	.byte	0x04, 0x17
        /*000a*/ 	.short	(.L_213 - .L_212)
.L_212:
        /*000c*/ 	.word	0x00000000
        /*0010*/ 	.short	0x0004
        /*0012*/ 	.short	0x0018
        /*0014*/ 	.byte	0x00, 0xf5, 0x21, 0x00


	//----- nvinfo : EIATTR_KPARAM_INFO
	.align		4
.L_213:
        /*0018*/ 	.byte	0x04, 0x17
        /*001a*/ 	.short	(.L_215 - .L_214)
.L_214:
        /*001c*/ 	.word	0x00000000
        /*0020*/ 	.short	0x0003
        /*0022*/ 	.short	0x0010
        /*0024*/ 	.byte	0x00, 0xf0, 0x11, 0x00


	//----- nvinfo : EIATTR_KPARAM_INFO
	.align		4
.L_215:
        /*0028*/ 	.byte	0x04, 0x17
        /*002a*/ 	.short	(.L_217 - .L_216)
.L_216:
        /*002c*/ 	.word	0x00000000
        /*0030*/ 	.short	0x0002
        /*0032*/ 	.short	0x0008
        /*0034*/ 	.byte	0x00, 0xf5, 0x21, 0x00


	//----- nvinfo : EIATTR_KPARAM_INFO
	.align		4
.L_217:
        /*0038*/ 	.byte	0x04, 0x17
        /*003a*/ 	.short	(.L_219 - .L_218)
.L_218:
        /*003c*/ 	.word	0x00000000
        /*0040*/ 	.short	0x0001
        /*0042*/ 	.short	0x0004
        /*0044*/ 	.byte	0x00, 0xf0, 0x11, 0x00


	//----- nvinfo : EIATTR_KPARAM_INFO
	.align		4
.L_219:
        /*0048*/ 	.byte	0x04, 0x17
        /*004a*/ 	.short	(.L_221 - .L_220)
.L_220:
        /*004c*/ 	.word	0x00000000
        /*0050*/ 	.short	0x0000
        /*0052*/ 	.short	0x0000
        /*0054*/ 	.byte	0x00, 0xf0, 0x11, 0x00


	//----- nvinfo : EIATTR_SPARSE_MMA_MASK
	.align		4
.L_221:
        /*0058*/ 	.byte	0x03, 0x50
        /*005a*/ 	.short	0x0000


	//----- nvinfo : EIATTR_MAXREG_COUNT
	.align		4
        /*005c*/ 	.byte	0x03, 0x1b
        /*005e*/ 	.short	0x00ff


	//----- nvinfo : EIATTR_MERCURY_ISA_VERSION
	.align		4
        /*0060*/ 	.byte	0x03, 0x5f
        /*0062*/ 	.short	0x0101


	//----- nvinfo : EIATTR_VRC_CTA_INIT_COUNT
	.align		4
        /*0064*/ 	.byte	0x02, 0x4a
	.zero		1
	.zero		1


	//----- nvinfo : EIATTR_EXIT_INSTR_OFFSETS
	.align		4
        /*0068*/ 	.byte	0x04, 0x1c
        /*006a*/ 	.short	(.L_223 - .L_222)


	//   ....[0]....
.L_222:
        /*006c*/ 	.word	0x000000c0


	//   ....[1]....
        /*0070*/ 	.word	0x00000200


	//----- nvinfo : EIATTR_CBANK_PARAM_SIZE
	.align		4
.L_223:
        /*0074*/ 	.byte	0x03, 0x19
        /*0076*/ 	.short	0x0020


	//----- nvinfo : EIATTR_PARAM_CBANK
	.align		4
        /*0078*/ 	.byte	0x04, 0x0a
        /*007a*/ 	.short	(.L_225 - .L_224)
	.align		4
.L_224:
        /*007c*/ 	.word	index@(.nv.constant0._Z15bresenhamRotateiiPiiS_)
        /*0080*/ 	.short	0x0380
        /*0082*/ 	.short	0x0020


	//----- nvinfo : EIATTR_SW_WAR
	.align		4
.L_225:
        /*0084*/ 	.byte	0x04, 0x36
        /*0086*/ 	.short	(.L_227 - .L_226)
.L_226:
        /*0088*/ 	.word	0x00000008
.L_227:


//--------------------- .nv.info._Z9fillImageiiiPi --------------------------
	.section	.nv.info._Z9fillImageiiiPi,"",@"SHT_CUDA_INFO"
	.sectionflags	@""
	.align	4


	//----- nvinfo : EIATTR_CUDA_API_VERSION
	.align		4
        /*0000*/ 	.byte	0x04, 0x37
        /*0002*/ 	.short	(.L_229 - .L_228)
.L_228:
        /*0004*/ 	.word	0x00000082


	//----- nvinfo : EIATTR_KPARAM_INFO
	.align		4
.L_229:
        /*0008*/ 	.byte	0x04, 0x17
        /*000a*/ 	.short	(.L_231 - .L_230)
.L_230:
        /*000c*/ 	.word	0x00000000
        /*0010*/ 	.short	0x0003
        /*0012*/ 	.short	0x0010
        /*0014*/ 	.byte	0x00, 0xf5, 0x21, 0x00


	//----- nvinfo : EIATTR_KPARAM_INFO
	.align		4
.L_231:
        /*0018*/ 	.byte	0x04, 0x17
        /*001a*/ 	.short	(.L_233 - .L_232)
.L_232:
        /*001c*/ 	.word	0x00000000
        /*0020*/ 	.short	0x0002
        /*0022*/ 	.short	0x0008
        /*0024*/ 	.byte	0x00, 0xf0, 0x11, 0x00


	//----- nvinfo : EIATTR_KPARAM_INFO
	.align		4
.L_233:
        /*0028*/ 	.byte	0x04, 0x17
        /*002a*/ 	.short	(.L_235 - .L_234)
.L_234:
        /*002c*/ 	.word	0x00000000
        /*0030*/ 	.short	0x0001
        /*0032*/ 	.short	0x0004
        /*0034*/ 	.byte	0x00, 0xf0, 0x11, 0x00


	//----- nvinfo : EIATTR_KPARAM_INFO
	.align		4
.L_235:
        /*0038*/ 	.byte	0x04, 0x17
        /*003a*/ 	.short	(.L_237 - .L_236)
.L_236:
        /*003c*/ 	.word	0x00000000
        /*0040*/ 	.short	0x0000
        /*0042*/ 	.short	0x0000
        /*0044*/ 	.byte	0x00, 0xf0, 0x11, 0x00


	//----- nvinfo : EIATTR_SPARSE_MMA_MASK
	.align		4
.L_237:
        /*0048*/ 	.byte	0x03, 0x50
        /*004a*/ 	.short	0x0000


	//----- nvinfo : EIATTR_MAXREG_COUNT
	.align		4
        /*004c*/ 	.byte	0x03, 0x1b
        /*004e*/ 	.short	0x00ff


	//----- nvinfo : EIATTR_MERCURY_ISA_VERSION
	.align		4
        /*0050*/ 	.byte	0x03, 0x5f
        /*0052*/ 	.short	0x0101


	//----- nvinfo : EIATTR_VRC_CTA_INIT_COUNT
	.align		4
        /*0054*/ 	.byte	0x02, 0x4a
	.zero		1
	.zero		1


	//----- nvinfo : EIATTR_EXIT_INSTR_OFFSETS
	.align		4
        /*0058*/ 	.byte	0x04, 0x1c
        /*005a*/ 	.short	(.L_239 - .L_238)


	//   ....[0]....
.L_238:
        /*005c*/ 	.word	0x000000d0


	//   ....[1]....
        /*0060*/ 	.word	0x00000130


	//----- nvinfo : EIATTR_CBANK_PARAM_SIZE
	.align		4
.L_239:
        /*0064*/ 	.byte	0x03, 0x19
        /*0066*/ 	.short	0x0018


	//----- nvinfo : EIATTR_PARAM_CBANK
	.align		4
        /*0068*/ 	.byte	0x04, 0x0a
        /*006a*/ 	.short	(.L_241 - .L_240)
	.align		4
.L_240:
        /*006c*/ 	.word	index@(.nv.constant0._Z9fillImageiiiPi)
        /*0070*/ 	.short	0x0380
        /*0072*/ 	.short	0x0018


	//----- nvinfo : EIATTR_SW_WAR
	.align		4
.L_241:
        /*0074*/ 	.byte	0x04, 0x36
        /*0076*/ 	.short	(.L_243 - .L_242)
.L_242:
        /*0078*/ 	.word	0x00000008
.L_243:


//--------------------- .nv.info._Z14transposeImageiiPiiS_i --------------------------
	.section	.nv.info._Z14transposeImageiiPiiS_i,"",@"SHT_CUDA_INFO"
	.sectionflags	@""
	.align	4


	//----- nvinfo : EIATTR_CUDA_API_VERSION
	.align		4
        /*0000*/ 	.byte	0x04, 0x37
        /*0002*/ 	.short	(.L_245 - .L_244)
.L_244:
        /*0004*/ 	.word	0x00000082


	//----- nvinfo : EIATTR_KPARAM_INFO
	.align		4
.L_245:
        /*0008*/ 	.byte	0x04, 0x17
        /*000a*/ 	.short	(.L_247 - .L_246)
.L_246:
        /*000c*/ 	.word	0x00000000
        /*0010*/ 	.short	0x0005
        /*0012*/ 	.short	0x0020
        /*0014*/ 	.byte	0x00, 0xf0, 0x11, 0x00


	//----- nvinfo : EIATTR_KPARAM_INFO
	.align		4
.L_247:
        /*0018*/ 	.byte	0x04, 0x17
        /*001a*/ 	.short	(.L_249 - .L_248)
.L_248:
        /*001c*/ 	.word	0x00000000
        /*0020*/ 	.short	0x0004
        /*0022*/ 	.short	0x0018
        /*0024*/ 	.byte	0x00, 0xf5, 0x21, 0x00


	//----- nvinfo : EIATTR_KPARAM_INFO
	.align		4
.L_249:
        /*0028*/ 	.byte	0x04, 0x17
        /*002a*/ 	.short	(.L_251 - .L_250)
.L_250:
        /*002c*/ 	.word	0x00000000
        /*0030*/ 	.short	0x0003
        /*0032*/ 	.short	0x0010
        /*0034*/ 	.byte	0x00, 0xf0, 0x11, 0x00


	//----- nvinfo : EIATTR_KPARAM_INFO
	.align		4
.L_251:
        /*0038*/ 	.byte	0x04, 0x17
        /*003a*/ 	.short	(.L_253 - .L_252)
.L_252:
        /*003c*/ 	.word	0x00000000
        /*0040*/ 	.short	0x0002
        /*0042*/ 	.short	0x0008
        /*0044*/ 	.byte	0x00, 0xf5, 0x21, 0x00


	//----- nvinfo : EIATTR_KPARAM_INFO
	.align		4
.L_253:
        /*0048*/ 	.byte	0x04, 0x17
        /*004a*/ 	.short	(.L_255 - .L_254)
.L_254:
        /*004c*/ 	.word	0x00000000
        /*0050*/ 	.short	0x0001
        /*0052*/ 	.short	0x0004
        /*0054*/ 	.byte	0x00, 0xf0, 0x11, 0x00


	//----- nvinfo : EIATTR_KPARAM_INFO
	.align		4
.L_255:
        /*0058*/ 	.byte	0x04, 0x17
        /*005a*/ 	.short	(.L_257 - .L_256)
.L_256:
        /*005c*/ 	.word	0x00000000
        /*0060*/ 	.short	0x0000
        /*0062*/ 	.short	0x0000
        /*0064*/ 	.byte	0x00, 0xf0, 0x11, 0x00


	//----- nvinfo : EIATTR_SPARSE_MMA_MASK
	.align		4
.L_257:
        /*0068*/ 	.byte	0x03, 0x50
        /*006a*/ 	.short	0x0000


	//----- nvinfo : EIATTR_MAXREG_COUNT
	.align		4
        /*006c*/ 	.byte	0x03, 0x1b
        /*006e*/ 	.short	0x00ff


	//----- nvinfo : EIATTR_NUM_BARRIERS
	.align		4
        /*0070*/ 	.byte	0x02, 0x4c
        /*0072*/ 	.byte	0x01
	.zero		1


	//----- nvinfo : EIATTR_MERCURY_ISA_VERSION
	.align		4
        /*0074*/ 	.byte	0x03, 0x5f
        /*0076*/ 	.short	0x0101


	//----- nvinfo : EIATTR_VRC_CTA_INIT_COUNT
	.align		4
        /*0078*/ 	.byte	0x02, 0x4a
	.zero		1
	.zero		1


	//----- nvinfo : EIATTR_EXIT_INSTR_OFFSETS
	.align		4
        /*007c*/ 	.byte	0x04, 0x1c
        /*007e*/ 	.short	(.L_259 - .L_258)


	//   ....[0]....
.L_258:
        /*0080*/ 	.word	0x00000250


	//   ....[1]....
        /*0084*/ 	.word	0x000002c0


	//----- nvinfo : EIATTR_CBANK_PARAM_SIZE
	.align		4
.L_259:
        /*0088*/ 	.byte	0x03, 0x19
        /*008a*/ 	.short	0x0024


	//----- nvinfo : EIATTR_PARAM_CBANK
	.align		4
        /*008c*/ 	.byte	0x04, 0x0a
        /*008e*/ 	.short	(.L_261 - .L_260)
	.align		4
.L_260:
        /*0090*/ 	.word	index@(.nv.constant0._Z14transposeImageiiPiiS_i)
        /*0094*/ 	.short	0x0380
        /*0096*/ 	.short	0x0024


	//----- nvinfo : EIATTR_SW_WAR
	.align		4
.L_261:
        /*0098*/ 	.byte	0x04, 0x36
        /*009a*/ 	.short	(.L_263 - .L_262)
.L_262:
        /*009c*/ 	.word	0x00000008
.L_263:


//--------------------- .nv.info._Z14transposeImageiiPiS_ --------------------------
	.section	.nv.info._Z14transposeImageiiPiS_,"",@"SHT_CUDA_INFO"
	.sectionflags	@""
	.align	4


	//----- nvinfo : EIATTR_CUDA_API_VERSION
	.align		4
        /*0000*/ 	.byte	0x04, 0x37
        /*0002*/ 	.short	(.L_265 - .L_264)
.L_264:
        /*0004*/ 	.word	0x00000082


	//----- nvinfo : EIATTR_KPARAM_INFO
	.align		4
.L_265:
        /*0008*/ 	.byte	0x04, 0x17
        /*000a*/ 	.short	(.L_267 - .L_266)
.L_266:
        /*000c*/ 	.word	0x00000000
        /*0010*/ 	.short	0x0003
        /*0012*/ 	.short	0x0010
        /*0014*/ 	.byte	0x00, 0xf5, 0x21, 0x00


	//----- nvinfo : EIATTR_KPARAM_INFO
	.align		4
.L_267:
        /*0018*/ 	.byte	0x04, 0x17
        /*001a*/ 	.short	(.L_269 - .L_268)
.L_268:
        /*001c*/ 	.word	0x00000000
        /*0020*/ 	.short	0x0002
        /*0022*/ 	.short	0x0008
        /*0024*/ 	.byte	0x00, 0xf5, 0x21, 0x00


	//----- nvinfo : EIATTR_KPARAM_INFO
	.align		4
.L_269:
        /*0028*/ 	.byte	0x04, 0x17
        /*002a*/ 	.short	(.L_271 - .L_270)
.L_270:
        /*002c*/ 	.word	0x00000000
        /*0030*/ 	.short	0x0001
        /*0032*/ 	.short	0x0004
        /*0034*/ 	.byte	0x00, 0xf0, 0x11, 0x00


	//----- nvinfo : EIATTR_KPARAM_INFO
	.align		4
.L_271:
        /*0038*/ 	.byte	0x04, 0x17
        /*003a*/ 	.short	(.L_273 - .L_272)
.L_272:
        /*003c*/ 	.word	0x00000000
        /*0040*/ 	.short	0x0000
        /*0042*/ 	.short	0x0000
        /*0044*/ 	.byte	0x00, 0xf0, 0x11, 0x00


	//----- nvinfo : EIATTR_SPARSE_MMA_MASK
	.align		4
.L_273:
        /*0048*/ 	.byte	0x03, 0x50
        /*004a*/ 	.short	0x0000


	//----- nvinfo : EIATTR_MAXREG_COUNT
	.align		4
        /*004c*/ 	.byte	0x03, 0x1b
        /*004e*/ 	.short	0x00ff


	//----- nvinfo : EIATTR_NUM_BARRIERS
	.align		4
        /*0050*/ 	.byte	0x02, 0x4c
        /*0052*/ 	.byte	0x01
	.zero		1


	//----- nvinfo : EIATTR_MERCURY_ISA_VERSION
	.align		4
        /*0054*/ 	.byte	0x03, 0x5f
        /*0056*/ 	.short	0x0101


	//----- nvinfo : EIATTR_VRC_CTA_INIT_COUNT
	.align		4
        /*0058*/ 	.byte	0x02, 0x4a
	.zero		1
	.zero		1


	//----- nvinfo : EIATTR_EXIT_INSTR_OFFSETS
	.align		4
        /*005c*/ 	.byte	0x04, 0x1c
        /*005e*/ 	.short	(.L_275 - .L_274)


	//   ....[0]....
.L_274:
        /*0060*/ 	.word	0x00000230


	//   ....[1]....
        /*0064*/ 	.word	0x000002a0


	//----- nvinfo : EIATTR_CBANK_PARAM_SIZE
	.align		4
.L_275:
        /*0068*/ 	.byte	0x03, 0x19
        /*006a*/ 	.short	0x0018


	//----- nvinfo : EIATTR_PARAM_CBANK
	.align		4
        /*006c*/ 	.byte	0x04, 0x0a
        /*006e*/ 	.short	(.L_277 - .L_276)
	.align		4
.L_276:
        /*0070*/ 	.word	index@(.nv.constant0._Z14transposeImageiiPiS_)
        /*0074*/ 	.short	0x0380
        /*0076*/ 	.short	0x0018


	//----- nvinfo : EIATTR_SW_WAR
	.align		4
.L_277:
        /*0078*/ 	.byte	0x04, 0x36
        /*007a*/ 	.short	(.L_279 - .L_278)
.L_278:
        /*007c*/ 	.word	0x00000008
.L_279:


//--------------------- .nv.info._Z10turnImageNiiPiS_ --------------------------
	.section	.nv.info._Z10turnImageNiiPiS_,"",@"SHT_CUDA_INFO"
	.sectionflags	@""
	.align	4


	//----- nvinfo : EIATTR_CUDA_API_VERSION
	.align		4
        /*0000*/ 	.byte	0x04, 0x37
        /*0002*/ 	.short	(.L_281 - .L_280)
.L_280:
        /*0004*/ 	.word	0x00000082


	//----- nvinfo : EIATTR_KPARAM_INFO
	.align		4
.L_281:
        /*0008*/ 	.byte	0x04, 0x17
        /*000a*/ 	.short	(.L_283 - .L_282)
.L_282:
        /*000c*/ 	.word	0x00000000
        /*0010*/ 	.short	0x0003
        /*0012*/ 	.short	0x0010
        /*0014*/ 	.byte	0x00, 0xf5, 0x21, 0x00


	//----- nvinfo : EIATTR_KPARAM_INFO
	.align		4
.L_283:
        /*0018*/ 	.byte	0x04, 0x17
        /*001a*/ 	.short	(.L_285 - .L_284)
.L_284:
        /*001c*/ 	.word	0x00000000
        /*0020*/ 	.short	0x0002
        /*0022*/ 	.short	0x0008
        /*0024*/ 	.byte	0x00, 0xf5, 0x21, 0x00


	//----- nvinfo : EIATTR_KPARAM_INFO
	.align		4
.L_285:
        /*0028*/ 	.byte	0x04, 0x17
        /*002a*/ 	.short	(.L_287 - .L_286)
.L_286:
        /*002c*/ 	.word	0x00000000
        /*0030*/ 	.short	0x0001
        /*0032*/ 	.short	0x0004
        /*0034*/ 	.byte	0x00, 0xf0, 0x11, 0x00


	//----- nvinfo : EIATTR_KPARAM_INFO
	.align		4
.L_287:
        /*0038*/ 	.byte	0x04, 0x17
        /*003a*/ 	.short	(.L_289 - .L_288)
.L_288:
        /*003c*/ 	.word	0x00000000
        /*0040*/ 	.short	0x0000
        /*0042*/ 	.short	0x0000
        /*0044*/ 	.byte	0x00, 0xf0, 0x11, 0x00


	//----- nvinfo : EIATTR_SPARSE_MMA_MASK
	.align		4
.L_289:
        /*0048*/ 	.byte	0x03, 0x50
        /*004a*/ 	.short	0x0000


	//----- nvinfo : EIATTR_MAXREG_COUNT
	.align		4
        /*004c*/ 	.byte	0x03, 0x1b
        /*004e*/ 	.short	0x00ff


	//----- nvinfo : EIATTR_NUM_BARRIERS
	.align		4
        /*0050*/ 	.byte	0x02, 0x4c
        /*0052*/ 	.byte	0x01
	.zero		1


	//----- nvinfo : EIATTR_MERCURY_ISA_VERSION
	.align		4
        /*0054*/ 	.byte	0x03, 0x5f
        /*0056*/ 	.short	0x0101


	//----- nvinfo : EIATTR_VRC_CTA_INIT_COUNT
	.align		4
        /*0058*/ 	.byte	0x02, 0x4a
	.zero		1
	.zero		1


	//----- nvinfo : EIATTR_EXIT_INSTR_OFFSETS
	.align		4
        /*005c*/ 	.byte	0x04, 0x1c
        /*005e*/ 	.short	(.L_291 - .L_290)


	//   ....[0]....
.L_290:
        /*0060*/ 	.word	0x00000280


	//   ....[1]....
        /*0064*/ 	.word	0x00000310


	//----- nvinfo : EIATTR_CBANK_PARAM_SIZE
	.align		4
.L_291:
        /*0068*/ 	.byte	0x03, 0x19
        /*006a*/ 	.short	0x0018


	//----- nvinfo : EIATTR_PARAM_CBANK
	.align		4
        /*006c*/ 	.byte	0x04, 0x0a
        /*006e*/ 	.short	(.L_293 - .L_292)
	.align		4
.L_292:
        /*0070*/ 	.word	index@(.nv.constant0._Z10turnImageNiiPiS_)
        /*0074*/ 	.short	0x0380
        /*0076*/ 	.short	0x0018


	//----- nvinfo : EIATTR_SW_WAR
	.align		4
.L_293:
        /*0078*/ 	.byte	0x04, 0x36
        /*007a*/ 	.short	(.L_295 - .L_294)
.L_294:
        /*007c*/ 	.word	0x00000008
.L_295:


//--------------------- .nv.info._Z10turnImagePiiPiS_ --------------------------
	.section	.nv.info._Z10turnImagePiiPiS_,"",@"SHT_CUDA_INFO"
	.sectionflags	@""
	.align	4


	//----- nvinfo : EIATTR_CUDA_API_VERSION
	.align		4
        /*0000*/ 	.byte	0x04, 0x37
        /*0002*/ 	.short	(.L_297 - .L_296)
.L_296:
        /*0004*/ 	.word	0x00000082


	//----- nvinfo : EIATTR_KPARAM_INFO
	.align		4
.L_297:
        /*0008*/ 	.byte	0x04, 0x17
        /*000a*/ 	.short	(.L_299 - .L_298)
.L_298:
        /*000c*/ 	.word	0x00000000
        /*0010*/ 	.short	0x0003
        /*0012*/ 	.short	0x0010
        /*0014*/ 	.byte	0x00, 0xf5, 0x21, 0x00


	//----- nvinfo : EIATTR_KPARAM_INFO
	.align		4
.L_299:
        /*0018*/ 	.byte	0x04, 0x17
        /*001a*/ 	.short	(.L_301 - .L_300)
.L_300:
        /*001c*/ 	.word	0x00000000
        /*0020*/ 	.short	0x0002
        /*0022*/ 	.short	0x0008
        /*0024*/ 	.byte	0x00, 0xf5, 0x21, 0x00


	//----- nvinfo : EIATTR_KPARAM_INFO
	.align		4
.L_301:
        /*0028*/ 	.byte	0x04, 0x17
        /*002a*/ 	.short	(.L_303 - .L_302)
.L_302:
        /*002c*/ 	.word	0x00000000
        /*0030*/ 	.short	0x0001
        /*0032*/ 	.short	0x0004
        /*0034*/ 	.byte	0x00, 0xf0, 0x11, 0x00


	//----- nvinfo : EIATTR_KPARAM_INFO
	.align		4
.L_303:
        /*0038*/ 	.byte	0x04, 0x17
        /*003a*/ 	.short	(.L_305 - .L_304)
.L_304:
        /*003c*/ 	.word	0x00000000
        /*0040*/ 	.short	0x0000
        /*0042*/ 	.short	0x0000
        /*0044*/ 	.byte	0x00, 0xf0, 0x11, 0x00


	//----- nvinfo : EIATTR_SPARSE_MMA_MASK
	.align		4
.L_305:
        /*0048*/ 	.byte	0x03, 0x50
        /*004a*/ 	.short	0x0000


	//----- nvinfo : EIATTR_MAXREG_COUNT
	.align		4
        /*004c*/ 	.byte	0x03, 0x1b
        /*004e*/ 	.short	0x00ff


	//----- nvinfo : EIATTR_NUM_BARRIERS
	.align		4
        /*0050*/ 	.byte	0x02, 0x4c
        /*0052*/ 	.byte	0x01
	.zero		1


	//----- nvinfo : EIATTR_MERCURY_ISA_VERSION
	.align		4
        /*0054*/ 	.byte	0x03, 0x5f
        /*0056*/ 	.short	0x0101


	//----- nvinfo : EIATTR_VRC_CTA_INIT_COUNT
	.align		4
        /*0058*/ 	.byte	0x02, 0x4a
	.zero		1
	.zero		1


	//----- nvinfo : EIATTR_EXIT_INSTR_OFFSETS
	.align		4
        /*005c*/ 	.byte	0x04, 0x1c
        /*005e*/ 	.short	(.L_307 - .L_306)


	//   ....[0]....
.L_306:
        /*0060*/ 	.word	0x00000280


	//   ....[1]....
        /*0064*/ 	.word	0x00000310


	//----- nvinfo : EIATTR_CBANK_PARAM_SIZE
	.align		4
.L_307:
        /*0068*/ 	.byte	0x03, 0x19
        /*006a*/ 	.short	0x0018


	//----- nvinfo : EIATTR_PARAM_CBANK
	.align		4
        /*006c*/ 	.byte	0x04, 0x0a
        /*006e*/ 	.short	(.L_309 - .L_308)
	.align		4
.L_308:
        /*0070*/ 	.word	index@(.nv.constant0._Z10turnImagePiiPiS_)
        /*0074*/ 	.short	0x0380
        /*0076*/ 	.short	0x0018


	//----- nvinfo : EIATTR_SW_WAR
	.align		4
.L_309:
        /*0078*/ 	.byte	0x04, 0x36
        /*007a*/ 	.short	(.L_311 - .L_310)
.L_310:
        /*007c*/ 	.word	0x00000008
.L_311:


//--------------------- .nv.callgraph             --------------------------
	.section	.nv.callgraph,"",@"SHT_CUDA_CALLGRAPH"
	.align	4
	.sectionentsize	8
	.align		4
        /*0000*/ 	.word	0x00000000
	.align		4
        /*0004*/ 	.word	0xffffffff
	.align		4
        /*0008*/ 	.word	0x00000000
	.align		4
        /*000c*/ 	.word	0xfffffffe
	.align		4
        /*0010*/ 	.word	0x00000000
	.align		4
        /*0014*/ 	.word	0xfffffffd
	.align		4
        /*0018*/ 	.word	0x00000000
	.align		4
        /*001c*/ 	.word	0xfffffffc


//--------------------- .nv.constant3             --------------------------
	.section	.nv.constant3,"a",@progbits
	.align	4
.nv.constant3:
	.type		baseLineX,@object
	.size		baseLineX,(baseLineY - baseLineX)
baseLineX:
	.zero		16000
	.type		baseLineY,@object
	.size		baseLineY,(guideLineX - baseLineY)
baseLineY:
	.zero		16000
	.type		guideLineX,@object
	.size		guideLineX,(guideLineY - guideLineX)
guideLineX:
	.zero		16000
	.type		guideLineY,@object
	.size		guideLineY,(blurKernel - guideLineY)
guideLineY:
	.zero		16000
	.type		blurKernel,@object
	.size		blurKernel,(rectangleOffsets - blurKernel)
blurKernel:
	.zero		256
	.type		rectangleOffsets,@object
	.size		rectangleOffsets,(.L_5 - rectangleOffsets)
rectangleOffsets:
	.zero		32
.L_5:


//--------------------- .text._Z15computeGradientILi64ELi64ELb0ELb1EEviiiiiffiiPiiPf --------------------------
	.section	.text._Z15computeGradientILi64ELi64ELb0ELb1EEviiiiiffiiPiiPf,"ax",@progbits
	.align	128
        .global         _Z15computeGradientILi64ELi64ELb0ELb1EEviiiiiffiiPiiPf
        .type           _Z15computeGradientILi64ELi64ELb0ELb1EEviiiiiffiiPiiPf,@function
        .size           _Z15computeGradientILi64ELi64ELb0ELb1EEviiiiiffiiPiiPf,(.L_x_132 - _Z15computeGradientILi64ELi64ELb0ELb1EEviiiiiffiiPiiPf)
        .other          _Z15computeGradientILi64ELi64ELb0ELb1EEviiiiiffiiPiiPf,@"STO_CUDA_ENTRY STV_DEFAULT"
_Z15computeGradientILi64ELi64ELb0ELb1EEviiiiiffiiPiiPf:
.text._Z15computeGradientILi64ELi64ELb0ELb1EEviiiiiffiiPiiPf:
[----:B------:R-:W-:Y:S01]  /*0000*/  LDC R1, c[0x0][0x37c] ;  /* 0x0000df00ff017b82 */ /* 0x000fe20000000800 */
[----:B------:R-:W0:Y:S01]  /*0010*/  S2R R2, SR_TID.Y ;  /* 0x0000000000027919 */ /* 0x000e220000002200 */
[----:B------:R-:W0:Y:S02]  /*0020*/  LDCU UR4, c[0x0][0x384] ;  /* 0x00007080ff0477ac */ /* 0x000e240008000800 */
[----:B0-----:R-:W-:-:S13]  /*0030*/  ISETP.GE.AND P0, PT, R2, UR4, PT ;  /* 0x0000000402007c0c */ /* 0x001fda000bf06270 */
[----:B------:R-:W-:Y:S05]  /*0040*/  @P0 EXIT ;  /* 0x000000000000094d */ /* 0x000fea0003800000 */
[----:B------:R-:W0:Y:S01]  /*0050*/  S2R R0, SR_TID.X ;  /* 0x0000000000007919 */ /* 0x000e220000002100 */
[----:B------:R-:W1:Y:S01]  /*0060*/  S2UR UR7, SR_CgaCtaId ;  /* 0x00000000000779c3 */ /* 0x000e620000008800 */
[----:B------:R-:W2:Y:S01]  /*0070*/  LDCU UR14, c[0x0][0x38c] ;  /* 0x00007180ff0e77ac */ /* 0x000ea20008000800 */
[----:B------:R-:W3:Y:S06]  /*0080*/  LDCU UR11, c[0x0][0x39c] ;  /* 0x00007380ff0b77ac */ /* 0x000eec0008000800 */
[----:B------:R-:W4:Y:S01]  /*0090*/  S2UR UR10, SR_CTAID.X ;  /* 0x00000000000a79c3 */ /* 0x000f220000002500 */
[----:B------:R-:W-:Y:S01]  /*00a0*/  UMOV UR5, 0x400 ;  /* 0x0000040000057882 */ /* 0x000fe20000000000 */
[----:B------:R-:W0:Y:S01]  /*00b0*/  LDCU.64 UR12, c[0x0][0x358] ;  /* 0x00006b00ff0c77ac */ /* 0x000e220008000a00 */
[----:B------:R-:W-:-:S05]  /*00c0*/  UIADD3 UR6, UPT, UPT, UR5, 0x400, URZ ;  /* 0x0000040005067890 */ /* 0x000fca000fffe0ff */
[----:B------:R-:W5:Y:S01]  /*00d0*/  LDC R14, c[0x0][0x360] ;  /* 0x0000d800ff0e7b82 */ /* 0x000f620000000800 */
[----:B------:R-:W5:Y:S01]  /*00e0*/  LDCU UR24, c[0x0][0x39c] ;  /* 0x00007380ff1877ac */ /* 0x000f620008000800 */
[C---:B--2---:R-:W-:Y:S01]  /*00f0*/  VIADD R5, R2.reuse, UR14 ;  /* 0x0000000e02057c36 */ /* 0x044fe20008000000 */
[----:B------:R-:W2:Y:S01]  /*0100*/  LDCU UR16, c[0x0][0x390] ;  /* 0x00007200ff1077ac */ /* 0x000ea20008000800 */
[----:B---3--:R-:W-:-:S04]  /*0110*/  LEA R26, R2, UR11, 0x6 ;  /* 0x0000000b021a7c11 */ /* 0x008fc8000f8e30ff */
[----:B------:R-:W3:Y:S01]  /*0120*/  LDC R7, c[0x0][0x380] ;  /* 0x0000e000ff077b82 */ /* 0x000ee20000000800 */
[----:B-1----:R-:W-:Y:S02]  /*0130*/  ULEA UR9, UR7, UR5, 0x18 ;  /* 0x0000000507097291 */ /* 0x002fe4000f8ec0ff */
[----:B------:R-:W-:Y:S02]  /*0140*/  UIADD3 UR5, UPT, UPT, UR5, 0x800, URZ ;  /* 0x0000080005057890 */ /* 0x000fe4000fffe0ff */
[----:B------:R-:W-:Y:S01]  /*0150*/  ULEA UR6, UR7, UR6, 0x18 ;  /* 0x0000000607067291 */ /* 0x000fe2000f8ec0ff */
[----:B0-----:R-:W-:Y:S02]  /*0160*/  IMAD R21, R2, 0x40, R0 ;  /* 0x0000004002157824 */ /* 0x001fe400078e0200 */
[----:B------:R-:W0:Y:S01]  /*0170*/  LDC.64 R12, c[0x0][0x3a8] ;  /* 0x0000ea00ff0c7b82 */ /* 0x000e220000000a00 */
[----:B----4-:R-:W-:Y:S01]  /*0180*/  UIADD3 UR4, UPT, UPT, UR10, UR14, URZ ;  /* 0x0000000e0a047290 */ /* 0x010fe2000fffe0ff */
[----:B------:R-:W-:Y:S01]  /*0190*/  LOP3.LUT R4, R0, 0x1f, RZ, 0xc0, !PT ;  /* 0x0000001f00047812 */ /* 0x000fe200078ec0ff */
[----:B------:R-:W-:Y:S01]  /*01a0*/  ULEA UR5, UR7, UR5, 0x18 ;  /* 0x0000000507057291 */ /* 0x000fe2000f8ec0ff */
[C---:B------:R-:W-:Y:S01]  /*01b0*/  VIADD R20, R21.reuse, UR11 ;  /* 0x0000000b15147c36 */ /* 0x040fe20008000000 */
[----:B------:R-:W-:Y:S01]  /*01c0*/  USHF.L.U32 UR4, UR4, 0x2, URZ ;  /* 0x0000000204047899 */ /* 0x000fe200080006ff */
[----:B------:R-:W-:Y:S01]  /*01d0*/  LEA R6, R21, UR9, 0x2 ;  /* 0x0000000915067c11 */ /* 0x000fe2000f8e10ff */
[----:B------:R-:W1:Y:S01]  /*01e0*/  LDCU UR17, c[0x0][0x3b0] ;  /* 0x00007600ff1177ac */ /* 0x000e620008000800 */
[----:B------:R-:W4:Y:S01]  /*01f0*/  LDC.64 R10, c[0x0][0x380] ;  /* 0x0000e000ff0a7b82 */ /* 0x000f220000000a00 */
[----:B------:R-:W-:-:S02]  /*0200*/  LEA R9, R20, UR5, 0x2 ;  /* 0x0000000514097c11 */ /* 0x000fc4000f8e10ff */
[----:B------:R-:W-:Y:S01]  /*0210*/  LEA R8, R20, UR9, 0x2 ;  /* 0x0000000914087c11 */ /* 0x000fe2000f8e10ff */
[----:B------:R-:W0:Y:S01]  /*0220*/  LDCU UR20, c[0x3][0xfb08] ;  /* 0x00df6100ff1477ac */ /* 0x000e220008000800 */
[C---:B-----5:R-:W-:Y:S01]  /*0230*/  IADD3 R3, PT, PT, -R14.reuse, 0x40, RZ ;  /* 0x000000400e037810 */ /* 0x060fe20007ffe1ff */
[----:B------:R-:W-:Y:S01]  /*0240*/  IMAD R27, R14, 0x4, R9 ;  /* 0x000000040e1b7824 */ /* 0x000fe200078e0209 */
[----:B------:R-:W-:Y:S01]  /*0250*/  LEA R20, R20, UR6, 0x2 ;  /* 0x0000000614147c11 */ /* 0x000fe2000f8e10ff */
[----:B---3--:R-:W-:Y:S01]  /*0260*/  IMAD R7, R2, R7, UR10 ;  /* 0x0000000a02077e24 */ /* 0x008fe2000f8e0207 */
[----:B------:R-:W-:Y:S01]  /*0270*/  LEA R21, R21, UR6, 0x2 ;  /* 0x0000000615157c11 */ /* 0x000fe2000f8e10ff */
[----:B------:R-:W3:Y:S01]  /*0280*/  LDCU UR8, c[0x3][UR4] ;  /* 0x00c00000040877ac */ /* 0x000ee20008000800 */
[----:B------:R-:W-:Y:S01]  /*0290*/  LEA R26, R26, UR5, 0x2 ;  /* 0x000000051a1a7c11 */ /* 0x000fe2000f8e10ff */
[----:B------:R-:W0:Y:S01]  /*02a0*/  LDCU UR21, c[0x3][0xfb14] ;  /* 0x00df6280ff1577ac */ /* 0x000e220008000800 */
[----:B------:R-:W0:Y:S01]  /*02b0*/  LDCU.64 UR18, c[0x3][0xfb00] ;  /* 0x00df6000ff1277ac */ /* 0x000e220008000a00 */
[----:B------:R-:W0:Y:S01]  /*02c0*/  LDCU.64 UR22, c[0x3][0xfb18] ;  /* 0x00df6300ff1677ac */ /* 0x000e220008000a00 */
[----:B------:R-:W-:Y:S01]  /*02d0*/  UIADD3 UR15, UPT, UPT, -UR11, URZ, URZ ;  /* 0x000000ff0b0f7290 */ /* 0x000fe2000fffe1ff */
[----:B-12---:R-:W0:Y:S11]  /*02e0*/  LDCU UR4, c[0x3][UR4+0x3e80] ;  /* 0x00c7d000040477ac */ /* 0x006e360008000800 */
.L_x_14:
[C---:B------:R-:W-:Y:S02]  /*02f0*/  ISETP.GT.U32.AND P0, PT, R0.reuse, 0x3f, PT ;  /* 0x0000003f0000780c */ /* 0x040fe40003f04070 */
[C---:B------:R-:W-:Y:S02]  /*0300*/  ISETP.GE.U32.AND P1, PT, R0.reuse, UR24, PT ;  /* 0x0000001800007c0c */ /* 0x040fe4000bf26070 */
[----:B------:R-:W-:-:S09]  /*0310*/  ISETP.GE.U32.AND P2, PT, R0, UR15, PT ;  /* 0x0000000f00007c0c */ /* 0x000fd2000bf46070 */
[----:B-1----:R-:W-:Y:S05]  /*0320*/  @P0 BRA `(.L_x_0) ;  /* 0x0000000000ac0947 */ /* 0x002fea0003800000 */
[----:B------:R-:W-:-:S05]  /*0330*/  SHF.L.U32 R15, R5, 0x2, RZ ;  /* 0x00000002050f7819 */ /* 0x000fca00000006ff */
[----:B------:R-:W-:Y:S02]  /*0340*/  VIADD R16, R15, 0x10000 ;  /* 0x000100000f107836 */ /* 0x000fe40000000000 */
[----:B------:R-:W3:Y:S08]  /*0350*/  LDC R15, c[0x3][R15+0x7d00] ;  /* 0x00df40000f0f7b82 */ /* 0x000ef00000000800 */
[----:B------:R-:W0:Y:S01]  /*0360*/  LDC R14, c[0x3][R16+-0x4480] ;  /* 0x00eee000100e7b82 */ /* 0x000e220000000800 */
[----:B---3--:R-:W-:-:S02]  /*0370*/  VIADD R17, R15, UR8 ;  /* 0x000000080f117c36 */ /* 0x008fc40008000000 */
[----:B0-----:R-:W-:-:S04]  /*0380*/  VIADD R14, R14, UR4 ;  /* 0x000000040e0e7c36 */ /* 0x001fc80008000000 */
[----:B------:R-:W-:-:S04]  /*0390*/  IMAD R14, R14, UR16, R17 ;  /* 0x000000100e0e7c24 */ /* 0x000fc8000f8e0211 */
[C---:B------:R-:W-:Y:S01]  /*03a0*/  VIADD R17, R14.reuse, UR18 ;  /* 0x000000120e117c36 */ /* 0x040fe20008000000 */
[C---:B------:R-:W-:Y:S01]  /*03b0*/  IADD3 R19, PT, PT, R14.reuse, UR21, RZ ;  /* 0x000000150e137c10 */ /* 0x040fe2000fffe0ff */
[C---:B------:R-:W-:Y:S02]  /*03c0*/  VIADD R23, R14.reuse, UR19 ;  /* 0x000000130e177c36 */ /* 0x040fe40008000000 */
[--C-:B------:R-:W-:Y:S02]  /*03d0*/  IMAD R17, R17, UR17, R0.reuse ;  /* 0x0000001111117c24 */ /* 0x100fe4000f8e0200 */
[--C-:B------:R-:W-:Y:S02]  /*03e0*/  IMAD R19, R19, UR17, R0.reuse ;  /* 0x0000001113137c24 */ /* 0x100fe4000f8e0200 */
[----:B------:R-:W-:Y:S01]  /*03f0*/  IMAD R25, R23, UR17, R0 ;  /* 0x0000001117197c24 */ /* 0x000fe2000f8e0200 */
[----:B------:R-:W-:Y:S01]  /*0400*/  IADD3 R29, PT, PT, R14, UR23, RZ ;  /* 0x000000170e1d7c10 */ /* 0x000fe2000fffe0ff */
[----:B------:R-:W-:-:S04]  /*0410*/  IMAD.WIDE R22, R19, 0x4, R12 ;  /* 0x0000000413167825 */ /* 0x000fc800078e020c */
[C---:B------:R-:W-:Y:S02]  /*0420*/  VIADD R18, R14.reuse, UR22 ;  /* 0x000000160e127c36 */ /* 0x040fe40008000000 */
[----:B------:R-:W-:Y:S01]  /*0430*/  VIADD R19, R14, UR20 ;  /* 0x000000140e137c36 */ /* 0x000fe20008000000 */
[----:B------:R-:W2:Y:S01]  /*0440*/  LDG.E R23, desc[UR12][R22.64] ;  /* 0x0000000c16177981 */ /* 0x000ea2000c1e1900 */
[----:B------:R-:W-:-:S04]  /*0450*/  IMAD.WIDE R16, R17, 0x4, R12 ;  /* 0x0000000411107825 */ /* 0x000fc800078e020c */
[--C-:B------:R-:W-:Y:S01]  /*0460*/  IMAD R14, R18, UR17, R0.reuse ;  /* 0x00000011120e7c24 */ /* 0x100fe2000f8e0200 */
[----:B------:R0:W2:Y:S01]  /*0470*/  LDG.E R28, desc[UR12][R16.64] ;  /* 0x0000000c101c7981 */ /* 0x0000a2000c1e1900 */
[--C-:B------:R-:W-:Y:S02]  /*0480*/  IMAD R19, R19, UR17, R0.reuse ;  /* 0x0000001113137c24 */ /* 0x100fe4000f8e0200 */
[----:B------:R-:W-:Y:S02]  /*0490*/  IMAD R29, R29, UR17, R0 ;  /* 0x000000111d1d7c24 */ /* 0x000fe4000f8e0200 */
[----:B------:R-:W-:-:S04]  /*04a0*/  IMAD.WIDE R24, R25, 0x4, R12 ;  /* 0x0000000419187825 */ /* 0x000fc800078e020c */
[--C-:B------:R-:W-:Y:S02]  /*04b0*/  IMAD.WIDE R14, R14, 0x4, R12.reuse ;  /* 0x000000040e0e7825 */ /* 0x100fe400078e020c */
[----:B------:R-:W3:Y:S02]  /*04c0*/  LDG.E R24, desc[UR12][R24.64] ;  /* 0x0000000c18187981 */ /* 0x000ee4000c1e1900 */
[--C-:B0-----:R-:W-:Y:S02]  /*04d0*/  IMAD.WIDE R16, R19, 0x4, R12.reuse ;  /* 0x0000000413107825 */ /* 0x101fe400078e020c */
[----:B------:R-:W3:Y:S02]  /*04e0*/  LDG.E R15, desc[UR12][R14.64] ;  /* 0x0000000c0e0f7981 */ /* 0x000ee4000c1e1900 */
[----:B------:R-:W-:Y:S02]  /*04f0*/  IMAD.WIDE R18, R29, 0x4, R12 ;  /* 0x000000041d127825 */ /* 0x000fe400078e020c */
[----:B------:R-:W5:Y:S04]  /*0500*/  LDG.E R16, desc[UR12][R16.64] ;  /* 0x0000000c10107981 */ /* 0x000f68000c1e1900 */
[----:B------:R-:W5:Y:S01]  /*0510*/  LDG.E R19, desc[UR12][R18.64] ;  /* 0x0000000c12137981 */ /* 0x000f62000c1e1900 */
[----:B--2---:R-:W-:-:S05]  /*0520*/  IMAD.IADD R23, R28, 0x1, -R23 ;  /* 0x000000011c177824 */ /* 0x004fca00078e0a17 */
[----:B------:R-:W-:Y:S01]  /*0530*/  I2FP.F32.S32 R23, R23 ;  /* 0x0000001700177245 */ /* 0x000fe20000201400 */
[----:B---3--:R-:W-:Y:S02]  /*0540*/  IMAD.IADD R28, R15, 0x1, -R24 ;  /* 0x000000010f1c7824 */ /* 0x008fe400078e0a18 */
[----:B------:R-:W-:-:S03]  /*0550*/  IMAD.IADD R29, R24, 0x1, -R15 ;  /* 0x00000001181d7824 */ /* 0x000fc600078e0a0f */
[----:B------:R-:W-:Y:S02]  /*0560*/  I2FP.F32.S32 R28, R28 ;  /* 0x0000001c001c7245 */ /* 0x000fe40000201400 */
[----:B-----5:R-:W-:Y:S02]  /*0570*/  IADD3 R22, PT, PT, -R16, R19, RZ ;  /* 0x0000001310167210 */ /* 0x020fe40007ffe1ff */
[----:B------:R-:W-:Y:S02]  /*0580*/  I2FP.F32.S32 R29, R29 ;  /* 0x0000001d001d7245 */ /* 0x000fe40000201400 */
[----:B------:R-:W-:Y:S01]  /*0590*/  I2FP.F32.S32 R22, R22 ;  /* 0x0000001600167245 */ /* 0x000fe20000201400 */
[----:B------:R-:W-:-:S04]  /*05a0*/  FADD R23, R23, R28 ;  /* 0x0000001c17177221 */ /* 0x000fc80000000000 */
[----:B------:R-:W-:Y:S01]  /*05b0*/  FADD R29, R22, R29 ;  /* 0x0000001d161d7221 */ /* 0x000fe20000000000 */
[----:B------:R1:W-:Y:S04]  /*05c0*/  STS [R8], R23 ;  /* 0x0000001708007388 */ /* 0x0003e80000000800 */
[----:B------:R1:W-:Y:S02]  /*05d0*/  STS [R20], R29 ;  /* 0x0000001d14007388 */ /* 0x0003e40000000800 */
.L_x_0:
[----:B------:R-:W-:Y:S01]  /*05e0*/  @!P1 STS [R6], RZ ;  /* 0x000000ff06009388 */ /* 0x000fe20000000800 */
[----:B------:R-:W-:Y:S05]  /*05f0*/  WARPSYNC.ALL ;  /* 0x0000000000007948 */ /* 0x000fea0003800000 */
[----:B------:R-:W-:Y:S01]  /*0600*/  @!P1 STS [R21], RZ ;  /* 0x000000ff15009388 */ /* 0x000fe20000000800 */
[----:B------:R-:W-:Y:S01]  /*0610*/  ISETP.GE.U32.AND P0, PT, R0, R3, PT ;  /* 0x000000030000720c */ /* 0x000fe20003f06070 */
[----:B------:R-:W-:Y:S01]  /*0620*/  BSSY.RECONVERGENT B0, `(.L_x_1) ;  /* 0x0000031000007945 */ /* 0x000fe20003800200 */
[----:B------:R-:W-:Y:S01]  /*0630*/  ISETP.GT.U32.AND P4, PT, R4, 0xf, PT ;  /* 0x0000000f0400780c */ /* 0x000fe20003f84070 */
[----:B------:R-:W-:Y:S01]  /*0640*/  @!P2 STS [R8+0x100], RZ ;  /* 0x000100ff0800a388 */ /* 0x000fe20000000800 */
[----:B------:R-:W-:-:S02]  /*0650*/  PLOP3.LUT P3, PT, PT, PT, PT, 0x8, 0x80 ;  /* 0x000000000080781c */ /* 0x000fc40003f6e170 */
[----:B------:R-:W-:Y:S01]  /*0660*/  PLOP3.LUT P1, PT, PT, PT, PT, 0x8, 0x80 ;  /* 0x000000000080781c */ /* 0x000fe20003f2e170 */
[----:B------:R-:W-:Y:S01]  /*0670*/  @!P2 STS [R20+0x100], RZ ;  /* 0x000100ff1400a388 */ /* 0x000fe20000000800 */
[----:B------:R-:W-:Y:S08]  /*0680*/  BAR.SYNC.DEFER_BLOCKING 0x0 ;  /* 0x0000000000007b1d */ /* 0x000ff00000010000 */
[----:B------:R-:W-:Y:S01]  /*0690*/  BAR.SYNC.DEFER_BLOCKING 0x0 ;  /* 0x0000000000007b1d */ /* 0x000fe20000010000 */
[----:B------:R-:W-:-:S05]  /*06a0*/  PLOP3.LUT P2, PT, PT, PT, PT, 0x8, 0x80 ;  /* 0x000000000080781c */ /* 0x000fca0003f4e170 */
[----:B------:R-:W2:Y:S04]  /*06b0*/  LDS R14, [R8] ;  /* 0x00000000080e7984 */ /* 0x000ea80000000800 */
[----:B--2---:R2:W-:Y:S04]  /*06c0*/  STS [R9], R14 ;  /* 0x0000000e09007388 */ /* 0x0045e80000000800 */
[----:B------:R0:W-:Y:S01]  /*06d0*/  @!P0 STS [R27], RZ ;  /* 0x000000ff1b008388 */ /* 0x0001e20000000800 */
[----:B--2---:R-:W-:Y:S01]  /*06e0*/  P2R R14, PR, RZ, 0x1 ;  /* 0x00000001ff0e7803 */ /* 0x004fe20000000000 */
[----:B------:R-:W-:Y:S01]  /*06f0*/  BAR.SYNC.DEFER_BLOCKING 0x0 ;  /* 0x0000000000007b1d */ /* 0x000fe20000010000 */
[----:B------:R-:W-:-:S05]  /*0700*/  PLOP3.LUT P0, PT, PT, PT, PT, 0x8, 0x80 ;  /* 0x000000000080781c */ /* 0x000fca0003f0e170 */
[----:B0-----:R-:W-:Y:S08]  /*0710*/  @P4 BRA `(.L_x_2) ;  /* 0x0000000000844947 */ /* 0x001ff00003800000 */
[----:B------:R-:W-:Y:S01]  /*0720*/  LDS R14, [R9] ;  /* 0x00000000090e7984 */ /* 0x000fe20000000800 */
[----:B------:R-:W-:-:S03]  /*0730*/  ISETP.GT.U32.AND P5, PT, R4, 0x7, PT ;  /* 0x000000070400780c */ /* 0x000fc60003fa4070 */
[----:B------:R-:W0:Y:S02]  /*0740*/  LDS R15, [R9+0x40] ;  /* 0x00004000090f7984 */ /* 0x000e240000000800 */
[----:B0-----:R-:W-:-:S05]  /*0750*/  FADD R15, R14, R15 ;  /* 0x0000000f0e0f7221 */ /* 0x001fca0000000000 */
[----:B------:R0:W-:Y:S03]  /*0760*/  STS [R9], R15 ;  /* 0x0000000f09007388 */ /* 0x0001e60000000800 */
[----:B------:R-:W-:Y:S05]  /*0770*/  @P5 BRA `(.L_x_2) ;  /* 0x00000000006c5947 */ /* 0x000fea0003800000 */
[----:B------:R-:W0:Y:S01]  /*0780*/  LDS R14, [R9+0x20] ;  /* 0x00002000090e7984 */ /* 0x000e220000000800 */
[----:B------:R-:W-:Y:S02]  /*0790*/  ISETP.GT.U32.AND P5, PT, R4, 0x3, PT ;  /* 0x000000030400780c */ /* 0x000fe40003fa4070 */
[----:B------:R-:W-:Y:S02]  /*07a0*/  PLOP3.LUT P1, PT, PT, PT, PT, 0x80, 0x8 ;  /* 0x000000000008781c */ /* 0x000fe40003f2f070 */
[----:B------:R-:W-:Y:S02]  /*07b0*/  PLOP3.LUT P2, PT, PT, PT, PT, 0x8, 0x80 ;  /* 0x000000000080781c */ /* 0x000fe40003f4e170 */
[----:B------:R-:W-:Y:S01]  /*07c0*/  PLOP3.LUT P0, PT, PT, PT, PT, 0x8, 0x80 ;  /* 0x000000000080781c */ /* 0x000fe20003f0e170 */
[----:B0-----:R-:W-:-:S05]  /*07d0*/  FADD R15, R15, R14 ;  /* 0x0000000e0f0f7221 */ /* 0x001fca0000000000 */
[----:B------:R2:W-:Y:S01]  /*07e0*/  STS [R9], R15 ;  /* 0x0000000f09007388 */ /* 0x0005e20000000800 */
[----:B------:R-:W-:Y:S06]  /*07f0*/  @P5 BRA `(.L_x_2) ;  /* 0x00000000004c5947 */ /* 0x000fec0003800000 */
        /* <DEDUP_REMOVED lines=8> */
[----:B------:R-:W-:Y:S01]  /*0880*/  ISETP.NE.AND P5, PT, R4, RZ, PT ;  /* 0x000000ff0400720c */ /* 0x000fe20003fa5270 */
[----:B------:R-:W0:Y:S01]  /*0890*/  LDS R14, [R9+0x8] ;  /* 0x00000800090e7984 */ /* 0x000e220000000800 */
[----:B------:R-:W-:Y:S02]  /*08a0*/  PLOP3.LUT P2, PT, PT, PT, PT, 0x80, 0x8 ;  /* 0x000000000008781c */ /* 0x000fe40003f4f070 */
[----:B------:R-:W-:-:S09]  /*08b0*/  PLOP3.LUT P0, PT, PT, PT, PT, 0x80, 0x8 ;  /* 0x000000000008781c */ /* 0x000fd20003f0f070 */
[----:B--2---:R-:W2:Y:S01]  /*08c0*/  @!P5 LDS R15, [R9+0x4] ;  /* 0x00000400090fd984 */ /* 0x004ea20000000800 */
[----:B------:R-:W-:Y:S02]  /*08d0*/  @!P5 PLOP3.LUT P3, PT, PT, PT, PT, 0x80, 0x8 ;  /* 0x000000000008d81c */ /* 0x000fe40003f6f070 */
[----:B------:R-:W-:Y:S01]  /*08e0*/  @!P5 PLOP3.LUT P1, PT, PT, PT, PT, 0x80, 0x8 ;  /* 0x000000000008d81c */ /* 0x000fe20003f2f070 */
[----:B0-----:R-:W-:-:S05]  /*08f0*/  FADD R16, R16, R14 ;  /* 0x0000000e10107221 */ /* 0x001fca0000000000 */
[----:B------:R0:W-:Y:S01]  /*0900*/  STS [R9], R16 ;  /* 0x0000001009007388 */ /* 0x0001e20000000800 */
[----:B--2---:R-:W-:-:S05]  /*0910*/  @!P5 FADD R14, R16, R15 ;  /* 0x0000000f100ed221 */ /* 0x004fca0000000000 */
[----:B------:R0:W-:Y:S02]  /*0920*/  @!P5 STS [R9], R14 ;  /* 0x0000000e0900d388 */ /* 0x0001e40000000800 */
.L_x_2:
[----:B---3--:R-:W-:Y:S05]  /*0930*/  BSYNC.RECONVERGENT B0 ;  /* 0x0000000000007941 */ /* 0x008fea0003800200 */
.L_x_1:
[----:B------:R-:W-:Y:S01]  /*0940*/  BAR.SYNC.DEFER_BLOCKING 0x0 ;  /* 0x0000000000007b1d */ /* 0x000fe20000010000 */
[----:B------:R-:W-:-:S05]  /*0950*/  ISETP.NE.AND P5, PT, R0, RZ, PT ;  /* 0x000000ff0000720c */ /* 0x000fca0003fa5270 */
[----:B------:R-:W-:Y:S08]  /*0960*/  BSSY.RECONVERGENT B0, `(.L_x_3) ;  /* 0x000001a000007945 */ /* 0x000ff00003800200 */
[----:B------:R-:W-:Y:S05]  /*0970*/  @P5 BRA `(.L_x_4) ;  /* 0x0000000000605947 */ /* 0x000fea0003800000 */
[----:B0-----:R-:W-:Y:S04]  /*0980*/  LDS R14, [R9] ;  /* 0x00000000090e7984 */ /* 0x001fe80000000800 */
[----:B--2---:R-:W0:Y:S02]  /*0990*/  LDS R15, [R9+0x80] ;  /* 0x00008000090f7984 */ /* 0x004e240000000800 */
[----:B0-----:R-:W-:-:S05]  /*09a0*/  FADD R18, R14, R15 ;  /* 0x0000000f0e127221 */ /* 0x001fca0000000000 */
[----:B------:R3:W-:Y:S01]  /*09b0*/  STS [R9], R18 ;  /* 0x0000001209007388 */ /* 0x0007e20000000800 */
[----:B------:R-:W-:-:S13]  /*09c0*/  FSETP.NEU.AND P5, PT, R18, RZ, PT ;  /* 0x000000ff1200720b */ /* 0x000fda0003fad000 */
[----:B---3--:R-:W-:Y:S05]  /*09d0*/  @!P5 BRA `(.L_x_4) ;  /* 0x000000000048d947 */ /* 0x008fea0003800000 */
[----:B------:R-:W0:Y:S01]  /*09e0*/  MUFU.RCP R14, R18 ;  /* 0x00000012000e7308 */ /* 0x000e220000001000 */
[----:B------:R-:W-:Y:S01]  /*09f0*/  UMOV UR5, 0x41000000 ;  /* 0x4100000000057882 */ /* 0x000fe20000000000 */
[----:B------:R-:W-:Y:S01]  /*0a00*/  BSSY.RECONVERGENT B1, `(.L_x_5) ;  /* 0x000000e000017945 */ /* 0x000fe20003800200 */
[----:B------:R-:W-:-:S05]  /*0a10*/  IMAD.U32 R17, RZ, RZ, UR5 ;  /* 0x00000005ff117e24 */ /* 0x000fca000f8e00ff */
[----:B------:R-:W2:Y:S01]  /*0a20*/  FCHK P5, R17, R18 ;  /* 0x0000001211007302 */ /* 0x000ea200000a0000 */
[----:B0-----:R-:W-:-:S04]  /*0a30*/  FFMA R15, -R18, R14, 1 ;  /* 0x3f800000120f7423 */ /* 0x001fc8000000010e */
[----:B------:R-:W-:-:S04]  /*0a40*/  FFMA R14, R14, R15, R14 ;  /* 0x0000000f0e0e7223 */ /* 0x000fc8000000000e */
[----:B------:R-:W-:-:S04]  /*0a50*/  FFMA R15, R14, 8, RZ ;  /* 0x410000000e0f7823 */ /* 0x000fc800000000ff */
[----:B------:R-:W-:-:S04]  /*0a60*/  FFMA R16, -R18, R15, 8 ;  /* 0x4100000012107423 */ /* 0x000fc8000000010f */
[----:B------:R-:W-:Y:S01]  /*0a70*/  FFMA R14, R14, R16, R15 ;  /* 0x000000100e0e7223 */ /* 0x000fe2000000000f */
[----:B--2---:R-:W-:Y:S06]  /*0a80*/  @!P5 BRA `(.L_x_6) ;  /* 0x000000000014d947 */ /* 0x004fec0003800000 */
[----:B------:R-:W-:Y:S01]  /*0a90*/  IMAD.MOV.U32 R15, RZ, RZ, R18 ;  /* 0x000000ffff0f7224 */ /* 0x000fe200078e0012 */
[----:B------:R-:W-:Y:S01]  /*0aa0*/  MOV R18, 0xad0 ;  /* 0x00000ad000127802 */ /* 0x000fe20000000f00 */
[----:B------:R-:W-:-:S07]  /*0ab0*/  IMAD.MOV.U32 R14, RZ, RZ, 0x41000000 ;  /* 0x41000000ff0e7424 */ /* 0x000fce00078e00ff */
[----:B-1--4-:R-:W-:Y:S05]  /*0ac0*/  CALL.REL.NOINC `($__internal_0_$__cuda_sm3x_div_rn_noftz_f32_slowpath) ;  /* 0x00000008000c7944 */ /* 0x012fea0003c00000 */
[----:B------:R-:W-:-:S07]  /*0ad0*/  MOV R14, R19 ;  /* 0x00000013000e7202 */ /* 0x000fce0000000f00 */
.L_x_6:
[----:B------:R-:W-:Y:S05]  /*0ae0*/  BSYNC.RECONVERGENT B1 ;  /* 0x0000000000017941 */ /* 0x000fea0003800200 */
.L_x_5:
[----:B------:R3:W-:Y:S02]  /*0af0*/  STS [R9], R14 ;  /* 0x0000000e09007388 */ /* 0x0007e40000000800 */
.L_x_4:
[----:B------:R-:W-:Y:S05]  /*0b00*/  BSYNC.RECONVERGENT B0 ;  /* 0x0000000000007941 */ /* 0x000fea0003800200 */
.L_x_3:
[----:B------:R-:W-:Y:S01]  /*0b10*/  BAR.SYNC.DEFER_BLOCKING 0x0 ;  /* 0x0000000000007b1d */ /* 0x000fe20000010000 */
[----:B------:R-:W-:-:S05]  /*0b20*/  ISETP.GE.U32.AND P5, PT, R0, R3, PT ;  /* 0x000000030000720c */ /* 0x000fca0003fa6070 */
[----:B------:R-:W-:Y:S01]  /*0b30*/  BSSY.RECONVERGENT B0, `(.L_x_7) ;  /* 0x0000039000007945 */ /* 0x000fe20003800200 */
[----:B0--3--:R-:W-:Y:S04]  /*0b40*/  LDS R14, [R8] ;  /* 0x00000000080e7984 */ /* 0x009fe80000000800 */
[----:B--2---:R-:W0:Y:S02]  /*0b50*/  LDS R15, [R26] ;  /* 0x000000001a0f7984 */ /* 0x004e240000000800 */
[----:B0-----:R-:W-:-:S05]  /*0b60*/  FMUL R15, R14, R15 ;  /* 0x0000000f0e0f7220 */ /* 0x001fca0000400000 */
[----:B------:R-:W-:Y:S01]  /*0b70*/  STS [R8], R15 ;  /* 0x0000000f08007388 */ /* 0x000fe20000000800 */
[----:B------:R-:W-:Y:S06]  /*0b80*/  BAR.SYNC.DEFER_BLOCKING 0x0 ;  /* 0x0000000000007b1d */ /* 0x000fec0000010000 */
[----:B------:R-:W0:Y:S04]  /*0b90*/  LDS R14, [R20] ;  /* 0x00000000140e7984 */ /* 0x000e280000000800 */
[----:B0-----:R-:W-:Y:S04]  /*0ba0*/  STS [R9], R14 ;  /* 0x0000000e09007388 */ /* 0x001fe80000000800 */
[----:B------:R-:W-:Y:S01]  /*0bb0*/  @!P5 STS [R27], RZ ;  /* 0x000000ff1b00d388 */ /* 0x000fe20000000800 */
[----:B------:R-:W-:Y:S06]  /*0bc0*/  BAR.SYNC.DEFER_BLOCKING 0x0 ;  /* 0x0000000000007b1d */ /* 0x000fec0000010000 */
[----:B------:R-:W-:Y:S04]  /*0bd0*/  @!P4 LDS R16, [R9] ;  /* 0x000000000910c984 */ /* 0x000fe80000000800 */
[----:B------:R-:W0:Y:S04]  /*0be0*/  @!P4 LDS R17, [R9+0x40] ;  /* 0x000040000911c984 */ /* 0x000e280000000800 */
[----:B------:R-:W-:Y:S01]  /*0bf0*/  @P2 LDS R15, [R9+0x10] ;  /* 0x00001000090f2984 */ /* 0x000fe20000000800 */
[----:B0-----:R-:W-:-:S03]  /*0c00*/  @!P4 FADD R16, R16, R17 ;  /* 0x000000111010c221 */ /* 0x001fc60000000000 */
[----:B------:R-:W-:Y:S04]  /*0c10*/  @P1 LDS R17, [R9+0x20] ;  /* 0x0000200009111984 */ /* 0x000fe80000000800 */
[----:B------:R-:W-:Y:S01]  /*0c20*/  @!P4 STS [R9], R16 ;  /* 0x000000100900c388 */ /* 0x000fe20000000800 */
[----:B------:R-:W-:-:S03]  /*0c30*/  ISETP.NE.AND P4, PT, R0, RZ, PT ;  /* 0x000000ff0000720c */ /* 0x000fc60003f85270 */
[----:B------:R-:W0:Y:S02]  /*0c40*/  @P1 LDS R18, [R9] ;  /* 0x0000000009121984 */ /* 0x000e240000000800 */
[----:B0-----:R-:W-:-:S05]  /*0c50*/  @P1 FADD R18, R17, R18 ;  /* 0x0000001211121221 */ /* 0x001fca0000000000 */
[----:B------:R-:W-:Y:S04]  /*0c60*/  @P1 STS [R9], R18 ;  /* 0x0000001209001388 */ /* 0x000fe80000000800 */
[----:B------:R-:W0:Y:S02]  /*0c70*/  @P2 LDS R14, [R9] ;  /* 0x00000000090e2984 */ /* 0x000e240000000800 */
[----:B0-----:R-:W-:Y:S02]  /*0c80*/  @P2 FADD R14, R15, R14 ;  /* 0x0000000e0f0e2221 */ /* 0x001fe40000000000 */
[----:B------:R-:W-:Y:S04]  /*0c90*/  @P0 LDS R15, [R9+0x8] ;  /* 0x00000800090f0984 */ /* 0x000fe80000000800 */
[----:B------:R-:W-:Y:S04]  /*0ca0*/  @P2 STS [R9], R14 ;  /* 0x0000000e09002388 */ /* 0x000fe80000000800 */
[----:B------:R-:W0:Y:S02]  /*0cb0*/  @P0 LDS R22, [R9] ;  /* 0x0000000009160984 */ /* 0x000e240000000800 */
[----:B0-----:R-:W-:-:S02]  /*0cc0*/  @P0 FADD R22, R15, R22 ;  /* 0x000000160f160221 */ /* 0x001fc40000000000 */
[----:B------:R-:W-:Y:S04]  /*0cd0*/  @P3 LDS R15, [R9+0x4] ;  /* 0x00000400090f3984 */ /* 0x000fe80000000800 */
[----:B------:R-:W-:Y:S04]  /*0ce0*/  @P0 STS [R9], R22 ;  /* 0x0000001609000388 */ /* 0x000fe80000000800 */
[----:B------:R-:W0:Y:S02]  /*0cf0*/  @P3 LDS R16, [R9] ;  /* 0x0000000009103984 */ /* 0x000e240000000800 */
[----:B0-----:R-:W-:-:S05]  /*0d00*/  @P3 FADD R16, R15, R16 ;  /* 0x000000100f103221 */ /* 0x001fca0000000000 */
[----:B------:R0:W-:Y:S01]  /*0d10*/  @P3 STS [R9], R16 ;  /* 0x0000001009003388 */ /* 0x0001e20000000800 */
[----:B------:R-:W-:Y:S06]  /*0d20*/  BAR.SYNC.DEFER_BLOCKING 0x0 ;  /* 0x0000000000007b1d */ /* 0x000fec0000010000 */
[----:B------:R-:W-:Y:S05]  /*0d30*/  @P4 BRA `(.L_x_8) ;  /* 0x0000000000604947 */ /* 0x000fea0003800000 */
[----:B------:R-:W-:Y:S04]  /*0d40*/  LDS R14, [R9] ;  /* 0x00000000090e7984 */ /* 0x000fe80000000800 */
[----:B------:R-:W2:Y:S02]  /*0d50*/  LDS R15, [R9+0x80] ;  /* 0x00008000090f7984 */ /* 0x000ea40000000800 */
[----:B--2---:R-:W-:-:S05]  /*0d60*/  FADD R18, R14, R15 ;  /* 0x0000000f0e127221 */ /* 0x004fca0000000000 */
[----:B------:R2:W-:Y:S01]  /*0d70*/  STS [R9], R18 ;  /* 0x0000001209007388 */ /* 0x0005e20000000800 */
[----:B------:R-:W-:-:S13]  /*0d80*/  FSETP.NEU.AND P5, PT, R18, RZ, PT ;  /* 0x000000ff1200720b */ /* 0x000fda0003fad000 */
[----:B--2---:R-:W-:Y:S05]  /*0d90*/  @!P5 BRA `(.L_x_8) ;  /* 0x000000000048d947 */ /* 0x004fea0003800000 */
[----:B------:R-:W2:Y:S01]  /*0da0*/  MUFU.RCP R14, R18 ;  /* 0x00000012000e7308 */ /* 0x000ea20000001000 */
[----:B------:R-:W-:Y:S01]  /*0db0*/  UMOV UR5, 0x41000000 ;  /* 0x4100000000057882 */ /* 0x000fe20000000000 */
[----:B------:R-:W-:Y:S01]  /*0dc0*/  BSSY.RECONVERGENT B1, `(.L_x_9) ;  /* 0x000000e000017945 */ /* 0x000fe20003800200 */
[----:B------:R-:W-:-:S05]  /*0dd0*/  IMAD.U32 R17, RZ, RZ, UR5 ;  /* 0x00000005ff117e24 */ /* 0x000fca000f8e00ff */
[----:B------:R-:W3:Y:S01]  /*0de0*/  FCHK P5, R17, R18 ;  /* 0x0000001211007302 */ /* 0x000ee200000a0000 */
[----:B--2---:R-:W-:-:S04]  /*0df0*/  FFMA R15, -R18, R14, 1 ;  /* 0x3f800000120f7423 */ /* 0x004fc8000000010e */
[----:B------:R-:W-:-:S04]  /*0e00*/  FFMA R14, R14, R15, R14 ;  /* 0x0000000f0e0e7223 */ /* 0x000fc8000000000e */
[----:B------:R-:W-:-:S04]  /*0e10*/  FFMA R15, R14, 8, RZ ;  /* 0x410000000e0f7823 */ /* 0x000fc800000000ff */
[----:B0-----:R-:W-:-:S04]  /*0e20*/  FFMA R16, -R18, R15, 8 ;  /* 0x4100000012107423 */ /* 0x001fc8000000010f */
[----:B------:R-:W-:Y:S01]  /*0e30*/  FFMA R14, R14, R16, R15 ;  /* 0x000000100e0e7223 */ /* 0x000fe2000000000f */
[----:B---3--:R-:W-:Y:S06]  /*0e40*/  @!P5 BRA `(.L_x_10) ;  /* 0x000000000014d947 */ /* 0x008fec0003800000 */
[----:B------:R-:W-:Y:S01]  /*0e50*/  IMAD.MOV.U32 R15, RZ, RZ, R18 ;  /* 0x000000ffff0f7224 */ /* 0x000fe200078e0012 */
[----:B------:R-:W-:Y:S01]  /*0e60*/  MOV R18, 0xe90 ;  /* 0x00000e9000127802 */ /* 0x000fe20000000f00 */
[----:B------:R-:W-:-:S07]  /*0e70*/  IMAD.MOV.U32 R14, RZ, RZ, 0x41000000 ;  /* 0x41000000ff0e7424 */ /* 0x000fce00078e00ff */
[----:B-1--4-:R-:W-:Y:S05]  /*0e80*/  CALL.REL.NOINC `($__internal_0_$__cuda_sm3x_div_rn_noftz_f32_slowpath) ;  /* 0x00000004001c7944 */ /* 0x012fea0003c00000 */
[----:B------:R-:W-:-:S07]  /*0e90*/  MOV R14, R19 ;  /* 0x00000013000e7202 */ /* 0x000fce0000000f00 */
.L_x_10:
[----:B------:R-:W-:Y:S05]  /*0ea0*/  BSYNC.RECONVERGENT B1 ;  /* 0x0000000000017941 */ /* 0x000fea0003800200 */
.L_x_9:
[----:B------:R2:W-:Y:S02]  /*0eb0*/  STS [R9], R14 ;  /* 0x0000000e09007388 */ /* 0x0005e40000000800 */
.L_x_8:
[----:B------:R-:W-:Y:S05]  /*0ec0*/  BSYNC.RECONVERGENT B0 ;  /* 0x0000000000007941 */ /* 0x000fea0003800200 */
.L_x_7:
[----:B------:R-:W-:Y:S01]  /*0ed0*/  BAR.SYNC.DEFER_BLOCKING 0x0 ;  /* 0x0000000000007b1d */ /* 0x000fe20000010000 */
[----:B------:R-:W-:-:S05]  /*0ee0*/  IMAD.MOV.U32 R19, RZ, RZ, RZ ;  /* 0x000000ffff137224 */ /* 0x000fca00078e00ff */
[----:B------:R-:W-:Y:S01]  /*0ef0*/  BSSY.RECONVERGENT B0, `(.L_x_11) ;  /* 0x0000019000007945 */ /* 0x000fe20003800200 */
[----:B--2---:R-:W-:Y:S04]  /*0f00*/  LDS R14, [R20] ;  /* 0x00000000140e7984 */ /* 0x004fe80000000800 */
[----:B------:R-:W2:Y:S02]  /*0f10*/  LDS R15, [R26] ;  /* 0x000000001a0f7984 */ /* 0x000ea40000000800 */
[----:B--2---:R-:W-:-:S05]  /*0f20*/  FMUL R17, R14, R15 ;  /* 0x0000000f0e117220 */ /* 0x004fca0000400000 */
[----:B------:R-:W-:Y:S01]  /*0f30*/  STS [R20], R17 ;  /* 0x0000001114007388 */ /* 0x000fe20000000800 */
[----:B------:R-:W-:Y:S06]  /*0f40*/  BAR.SYNC.DEFER_BLOCKING 0x0 ;  /* 0x0000000000007b1d */ /* 0x000fec0000010000 */
[----:B------:R-:W-:Y:S04]  /*0f50*/  LDS R14, [R8] ;  /* 0x00000000080e7984 */ /* 0x000fe80000000800 */
[----:B-1----:R-:W1:Y:S02]  /*0f60*/  LDS R23, [R20] ;  /* 0x0000000014177984 */ /* 0x002e640000000800 */
[----:B-1----:R-:W-:-:S05]  /*0f70*/  FADD R15, R14, R23 ;  /* 0x000000170e0f7221 */ /* 0x002fca0000000000 */
[----:B------:R-:W-:-:S13]  /*0f80*/  FSETP.NEU.AND P5, PT, R15, RZ, PT ;  /* 0x000000ff0f00720b */ /* 0x000fda0003fad000 */
[----:B------:R-:W-:Y:S05]  /*0f90*/  @!P5 BRA `(.L_x_12) ;  /* 0x000000000038d947 */ /* 0x000fea0003800000 */
[----:B0-----:R-:W0:Y:S01]  /*0fa0*/  MUFU.RCP R16, R15 ;  /* 0x0000000f00107308 */ /* 0x001e220000001000 */
[----:B------:R-:W-:Y:S01]  /*0fb0*/  FADD R14, R14, -R23 ;  /* 0x800000170e0e7221 */ /* 0x000fe20000000000 */
[----:B------:R-:W-:Y:S03]  /*0fc0*/  BSSY.RECONVERGENT B1, `(.L_x_12) ;  /* 0x000000b000017945 */ /* 0x000fe60003800200 */
[----:B------:R-:W-:-:S04]  /*0fd0*/  FMUL R14, R14, R14 ;  /* 0x0000000e0e0e7220 */ /* 0x000fc80000400000 */
[----:B------:R-:W1:Y:S01]  /*0fe0*/  FCHK P5, R14, R15 ;  /* 0x0000000f0e007302 */ /* 0x000e6200000a0000 */
[----:B0-----:R-:W-:-:S04]  /*0ff0*/  FFMA R17, -R15, R16, 1 ;  /* 0x3f8000000f117423 */ /* 0x001fc80000000110 */
[----:B------:R-:W-:-:S04]  /*1000*/  FFMA R17, R16, R17, R16 ;  /* 0x0000001110117223 */ /* 0x000fc80000000010 */
[----:B------:R-:W-:-:S04]  /*1010*/  FFMA R16, R14, R17, RZ ;  /* 0x000000110e107223 */ /* 0x000fc800000000ff */
[----:B------:R-:W-:-:S04]  /*1020*/  FFMA R18, -R15, R16, R14 ;  /* 0x000000100f127223 */ /* 0x000fc8000000010e */
[----:B------:R-:W-:Y:S01]  /*1030*/  FFMA R19, R17, R18, R16 ;  /* 0x0000001211137223 */ /* 0x000fe20000000010 */
[----:B-1----:R-:W-:Y:S06]  /*1040*/  @!P5 BRA `(.L_x_13) ;  /* 0x000000000008d947 */ /* 0x002fec0003800000 */
[----:B------:R-:W-:-:S07]  /*1050*/  MOV R18, 0x1070 ;  /* 0x0000107000127802 */ /* 0x000fce0000000f00 */
[----:B----4-:R-:W-:Y:S05]  /*1060*/  CALL.REL.NOINC `($__internal_0_$__cuda_sm3x_div_rn_noftz_f32_slowpath) ;  /* 0x0000000000a47944 */ /* 0x010fea0003c00000 */
.L_x_13:
[----:B------:R-:W-:Y:S05]  /*1070*/  BSYNC.RECONVERGENT B1 ;  /* 0x0000000000017941 */ /* 0x000fea0003800200 */
.L_x_12:
[----:B------:R-:W-:Y:S05]  /*1080*/  BSYNC.RECONVERGENT B0 ;  /* 0x0000000000007941 */ /* 0x000fea0003800200 */
.L_x_11:
[----:B------:R-:W-:Y:S01]  /*1090*/  BAR.SYNC.DEFER_BLOCKING 0x0 ;  /* 0x0000000000007b1d */ /* 0x000fe20000010000 */
[----:B------:R-:W-:Y:S01]  /*10a0*/  ISETP.GT.U32.AND P5, PT, R4, 0xf, PT ;  /* 0x0000000f0400780c */ /* 0x000fe20003fa4070 */
[----:B------:R-:W-:Y:S02]  /*10b0*/  VIADD R2, R2, 0x4 ;  /* 0x0000000402027836 */ /* 0x000fe40000000000 */
[----:B------:R-:W-:Y:S02]  /*10c0*/  VIADD R5, R5, 0x4 ;  /* 0x0000000405057836 */ /* 0x000fe40000000000 */
[----:B------:R-:W-:Y:S02]  /*10d0*/  STS [R20], R19 ;  /* 0x0000001314007388 */ /* 0x000fe40000000800 */
[----:B------:R-:W-:Y:S06]  /*10e0*/  BAR.SYNC.DEFER_BLOCKING 0x0 ;  /* 0x0000000000007b1d */ /* 0x000fec0000010000 */
[----:B------:R-:W-:Y:S04]  /*10f0*/  @!P5 LDS R14, [R20] ;  /* 0x00000000140ed984 */ /* 0x000fe80000000800 */
[----:B------:R-:W1:Y:S02]  /*1100*/  @!P5 LDS R15, [R20+0x40] ;  /* 0x00004000140fd984 */ /* 0x000e640000000800 */
[----:B-1----:R-:W-:-:S02]  /*1110*/  @!P5 FADD R15, R14, R15 ;  /* 0x0000000f0e0fd221 */ /* 0x002fc40000000000 */
[----:B------:R-:W-:Y:S04]  /*1120*/  @P1 LDS R14, [R20+0x20] ;  /* 0x00002000140e1984 */ /* 0x000fe80000000800 */
[----:B------:R-:W-:Y:S04]  /*1130*/  @!P5 STS [R20], R15 ;  /* 0x0000000f1400d388 */ /* 0x000fe80000000800 */
[----:B------:R-:W1:Y:S02]  /*1140*/  @P1 LDS R17, [R20] ;  /* 0x0000000014111984 */ /* 0x000e640000000800 */
[----:B-1----:R-:W-:-:S02]  /*1150*/  @P1 FADD R17, R14, R17 ;  /* 0x000000110e111221 */ /* 0x002fc40000000000 */
[----:B------:R-:W-:Y:S04]  /*1160*/  @P2 LDS R14, [R20+0x10] ;  /* 0x00001000140e2984 */ /* 0x000fe80000000800 */
[----:B------:R-:W-:Y:S04]  /*1170*/  @P1 STS [R20], R17 ;  /* 0x0000001114001388 */ /* 0x000fe80000000800 */
[----:B------:R-:W1:Y:S02]  /*1180*/  @P2 LDS R19, [R20] ;  /* 0x0000000014132984 */ /* 0x000e640000000800 */
[----:B-1----:R-:W-:-:S02]  /*1190*/  @P2 FADD R19, R14, R19 ;  /* 0x000000130e132221 */ /* 0x002fc40000000000 */
[----:B------:R-:W-:Y:S04]  /*11a0*/  @P0 LDS R14, [R20+0x8] ;  /* 0x00000800140e0984 */ /* 0x000fe80000000800 */
[----:B------:R-:W-:Y:S04]  /*11b0*/  @P2 STS [R20], R19 ;  /* 0x0000001314002388 */ /* 0x000fe80000000800 */
[----:B------:R-:W1:Y:S02]  /*11c0*/  @P0 LDS R23, [R20] ;  /* 0x0000000014170984 */ /* 0x000e640000000800 */
[----:B-1----:R-:W-:-:S02]  /*11d0*/  @P0 FADD R23, R14, R23 ;  /* 0x000000170e170221 */ /* 0x002fc40000000000 */
[----:B------:R-:W-:Y:S04]  /*11e0*/  @P3 LDS R14, [R20+0x4] ;  /* 0x00000400140e3984 */ /* 0x000fe80000000800 */
[----:B------:R-:W-:Y:S01]  /*11f0*/  @P0 STS [R20], R23 ;  /* 0x0000001714000388 */ /* 0x000fe20000000800 */
[----:B----4-:R-:W-:-:S03]  /*1200*/  ISETP.GE.AND P0, PT, R2, R11, PT ;  /* 0x0000000b0200720c */ /* 0x010fc60003f06270 */
[----:B------:R-:W1:Y:S02]  /*1210*/  @P3 LDS R25, [R20] ;  /* 0x0000000014193984 */ /* 0x000e640000000800 */
[----:B-1----:R-:W-:Y:S02]  /*1220*/  @P3 FADD R25, R14, R25 ;  /* 0x000000190e193221 */ /* 0x002fe40000000000 */
[----:B------:R-:W1:Y:S03]  /*1230*/  @!P4 LDC.64 R14, c[0x0][0x3b8] ;  /* 0x0000ee00ff0ecb82 */ /* 0x000e660000000a00 */
[----:B------:R-:W-:Y:S05]  /*1240*/  @P3 STS [R20], R25 ;  /* 0x0000001914003388 */ /* 0x000fea0000000800 */
[----:B------:R-:W-:Y:S01]  /*1250*/  BAR.SYNC.DEFER_BLOCKING 0x0 ;  /* 0x0000000000007b1d */ /* 0x000fe20000010000 */
[----:B-1----:R-:W-:Y:S01]  /*1260*/  @!P4 IMAD.WIDE R14, R7, 0x4, R14 ;  /* 0x00000004070ec825 */ /* 0x002fe200078e020e */
[----:B------:R-:W-:-:S04]  /*1270*/  LEA R7, R10, R7, 0x2 ;  /* 0x000000070a077211 */ /* 0x000fc800078e10ff */
[----:B0-----:R-:W-:Y:S04]  /*1280*/  @!P4 LDS R16, [R20] ;  /* 0x000000001410c984 */ /* 0x001fe80000000800 */
[----:B------:R-:W0:Y:S02]  /*1290*/  @!P4 LDS R17, [R20+0x80] ;  /* 0x000080001411c984 */ /* 0x000e240000000800 */
[----:B0-----:R-:W-:-:S04]  /*12a0*/  @!P4 FADD R17, R16, R17 ;  /* 0x000000111011c221 */ /* 0x001fc80000000000 */
[----:B------:R-:W-:Y:S01]  /*12b0*/  @!P4 FMUL R19, R17, 0.5 ;  /* 0x3f0000001113c820 */ /* 0x000fe20000400000 */
[----:B------:R1:W-:Y:S04]  /*12c0*/  @!P4 STS [R20], R17 ;  /* 0x000000111400c388 */ /* 0x0003e80000000800 */
[----:B------:R1:W-:Y:S01]  /*12d0*/  @!P4 STG.E desc[UR12][R14.64], R19 ;  /* 0x000000130e00c986 */ /* 0x0003e2000c10190c */
[----:B------:R-:W-:Y:S05]  /*12e0*/  @!P0 BRA `(.L_x_14) ;  /* 0xfffffff000008947 */ /* 0x000fea000383ffff */
[----:B------:R-:W-:Y:S05]  /*12f0*/  EXIT ;  /* 0x000000000000794d */ /* 0x000fea0003800000 */
        .weak           $__internal_0_$__cuda_sm3x_div_rn_noftz_f32_slowpath
        .type           $__internal_0_$__cuda_sm3x_div_rn_noftz_f32_slowpath,@function
        .size           $__internal_0_$__cuda_sm3x_div_rn_noftz_f32_slowpath,(.L_x_132 - $__internal_0_$__cuda_sm3x_div_rn_noftz_f32_slowpath)
$__internal_0_$__cuda_sm3x_div_rn_noftz_f32_slowpath:
[----:B------:R-:W-:Y:S01]  /*1300*/  SHF.R.U32.HI R17, RZ, 0x17, R15 ;  /* 0x00000017ff117819 */ /* 0x000fe2000001160f */
[----:B------:R-:W-:Y:S01]  /*1310*/  BSSY.RECONVERGENT B2, `(.L_x_15) ;  /* 0x0000065000027945 */ /* 0x000fe20003800200 */
[----:B------:R-:W-:Y:S02]  /*1320*/  SHF.R.U32.HI R22, RZ, 0x17, R14 ;  /* 0x00000017ff167819 */ /* 0x000fe4000001160e */
[----:B------:R-:W-:Y:S02]  /*1330*/  LOP3.LUT R17, R17, 0xff, RZ, 0xc0, !PT ;  /* 0x000000ff11117812 */ /* 0x000fe400078ec0ff */
[----:B------:R-:W-:-:S03]  /*1340*/  LOP3.LUT R22, R22, 0xff, RZ, 0xc0, !PT ;  /* 0x000000ff16167812 */ /* 0x000fc600078ec0ff */
[----:B------:R-:W-:Y:S02]  /*1350*/  VIADD R23, R17, 0xffffffff ;  /* 0xffffffff11177836 */ /* 0x000fe40000000000 */
[----:B------:R-:W-:-:S03]  /*1360*/  VIADD R19, R22, 0xffffffff ;  /* 0xffffffff16137836 */ /* 0x000fc60000000000 */
[----:B------:R-:W-:-:S04]  /*1370*/  ISETP.GT.U32.AND P5, PT, R23, 0xfd, PT ;  /* 0x000000fd1700780c */ /* 0x000fc80003fa4070 */
[----:B------:R-:W-:-:S13]  /*1380*/  ISETP.GT.U32.OR P5, PT, R19, 0xfd, P5 ;  /* 0x000000fd1300780c */ /* 0x000fda0002fa4470 */
[----:B------:R-:W-:Y:S01]  /*1390*/  @!P5 IMAD.MOV.U32 R16, RZ, RZ, RZ ;  /* 0x000000ffff10d224 */ /* 0x000fe200078e00ff */
[----:B------:R-:W-:Y:S06]  /*13a0*/  @!P5 BRA `(.L_x_16) ;  /* 0x000000000068d947 */ /* 0x000fec0003800000 */
[----:B------:R-:W-:Y:S02]  /*13b0*/  FSETP.GTU.FTZ.AND P5, PT, |R14|, +INF , PT ;  /* 0x7f8000000e00780b */ /* 0x000fe40003fbc200 */
[----:B------:R-:W-:-:S04]  /*13c0*/  FSETP.GTU.FTZ.AND P6, PT, |R15|, +INF , PT ;  /* 0x7f8000000f00780b */ /* 0x000fc80003fdc200 */
[----:B------:R-:W-:-:S13]  /*13d0*/  PLOP3.LUT P5, PT, P5, P6, PT, 0xf8, 0x8f ;  /* 0x00000000008f781c */ /* 0x000fda0002fadf70 */
[----:B------:R-:W-:Y:S05]  /*13e0*/  @P5 BRA `(.L_x_17) ;  /* 0x0000000400585947 */ /* 0x000fea0003800000 */
[----:B------:R-:W-:-:S13]  /*13f0*/  LOP3.LUT P5, RZ, R15, 0x7fffffff, R14, 0xc8, !PT ;  /* 0x7fffffff0fff7812 */ /* 0x000fda00078ac80e */
[----:B------:R-:W-:Y:S05]  /*1400*/  @!P5 BRA `(.L_x_18) ;  /* 0x000000040048d947 */ /* 0x000fea0003800000 */
[C---:B------:R-:W-:Y:S02]  /*1410*/  FSETP.NEU.FTZ.AND P6, PT, |R14|.reuse, +INF , PT ;  /* 0x7f8000000e00780b */ /* 0x040fe40003fdd200 */
[----:B------:R-:W-:Y:S02]  /*1420*/  FSETP.NEU.FTZ.AND P5, PT, |R14|, +INF , PT ;  /* 0x7f8000000e00780b */ /* 0x000fe40003fbd200 */
[----:B------:R-:W-:Y:S02]  /*1430*/  P2R R16, PR, RZ, 0x40 ;  /* 0x00000040ff107803 */ /* 0x000fe40000000000 */
[----:B------:R-:W-:-:S04]  /*1440*/  FSETP.NEU.FTZ.AND P6, PT, |R15|, +INF , PT ;  /* 0x7f8000000f00780b */ /* 0x000fc80003fdd200 */
[----:B------:R-:W-:-:S09]  /*1450*/  P2R R16, PR, RZ, 0x40 ;  /* 0x00000040ff107803 */ /* 0x000fd20000000000 */
[----:B------:R-:W-:Y:S05]  /*1460*/  @!P6 BRA !P5, `(.L_x_18) ;  /* 0x000000040030e947 */ /* 0x000fea0006800000 */
[----:B------:R-:W-:-:S04]  /*1470*/  LOP3.LUT P5, RZ, R14, 0x7fffffff, RZ, 0xc0, !PT ;  /* 0x7fffffff0eff7812 */ /* 0x000fc800078ac0ff */
[----:B------:R-:W-:-:S13]  /*1480*/  PLOP3.LUT P5, PT, P6, P5, PT, 0x2f, 0xf2 ;  /* 0x0000000000f2781c */ /* 0x000fda00037aa577 */
[----:B------:R-:W-:Y:S05]  /*1490*/  @P5 BRA `(.L_x_19) ;  /* 0x00000004001c5947 */ /* 0x000fea0003800000 */
[----:B------:R-:W-:Y:S02]  /*14a0*/  FSETP.NEU.FTZ.AND P6, PT, |R14|, +INF , PT ;  /* 0x7f8000000e00780b */ /* 0x000fe40003fdd200 */
[----:B------:R-:W-:-:S04]  /*14b0*/  LOP3.LUT P5, RZ, R15, 0x7fffffff, RZ, 0xc0, !PT ;  /* 0x7fffffff0fff7812 */ /* 0x000fc800078ac0ff */
[----:B------:R-:W-:-:S13]  /*14c0*/  PLOP3.LUT P5, PT, P6, P5, PT, 0x2f, 0xf2 ;  /* 0x0000000000f2781c */ /* 0x000fda00037aa577 */
[----:B------:R-:W-:Y:S05]  /*14d0*/  @P5 BRA `(.L_x_20) ;  /* 0x0000000400005947 */ /* 0x000fea0003800000 */
[----:B------:R-:W-:-:S13]  /*14e0*/  ISETP.GE.AND P5, PT, R19, RZ, PT ;  /* 0x000000ff1300720c */ /* 0x000fda0003fa6270 */
[----:B------:R-:W-:Y:S01]  /*14f0*/  @P5 MOV R16, RZ ;  /* 0x000000ff00105202 */ /* 0x000fe20000000f00 */
[----:B------:R-:W-:Y:S01]  /*1500*/  @!P5 FFMA R14, R14, 1.84467440737095516160e+19, RZ ;  /* 0x5f8000000e0ed823 */ /* 0x000fe200000000ff */
[----:B------:R-:W-:Y:S01]  /*1510*/  @!P5 IMAD.MOV.U32 R16, RZ, RZ, -0x40 ;  /* 0xffffffc0ff10d424 */ /* 0x000fe200078e00ff */
[----:B------:R-:W-:-:S13]  /*1520*/  ISETP.GE.AND P5, PT, R23, RZ, PT ;  /* 0x000000ff1700720c */ /* 0x000fda0003fa6270 */
[----:B------:R-:W-:Y:S01]  /*1530*/  @!P5 FFMA R15, R15, 1.84467440737095516160e+19, RZ ;  /* 0x5f8000000f0fd823 */ /* 0x000fe200000000ff */
[----:B------:R-:W-:-:S07]  /*1540*/  @!P5 VIADD R16, R16, 0x40 ;  /* 0x000000401010d836 */ /* 0x000fce0000000000 */
.L_x_16:
[----:B------:R-:W-:Y:S01]  /*1550*/  LEA R24, R17, 0xc0800000, 0x17 ;  /* 0xc080000011187811 */ /* 0x000fe200078eb8ff */
[----:B------:R-:W-:Y:S01]  /*1560*/  BSSY.RECONVERGENT B3, `(.L_x_21) ;  /* 0x0000036000037945 */ /* 0x000fe20003800200 */
[----:B------:R-:W-:-:S03]  /*1570*/  IADD3 R22, PT, PT, R22, -0x7f, RZ ;  /* 0xffffff8116167810 */ /* 0x000fc60007ffe0ff */
[----:B------:R-:W-:Y:S02]  /*1580*/  IMAD.IADD R23, R15, 0x1, -R24 ;  /* 0x000000010f177824 */ /* 0x000fe400078e0a18 */
[C---:B------:R-:W-:Y:S02]  /*1590*/  IMAD R14, R22.reuse, -0x800000, R14 ;  /* 0xff800000160e7824 */ /* 0x040fe400078e020e */
[----:B------:R0:W1:Y:S01]  /*15a0*/  MUFU.RCP R24, R23 ;  /* 0x0000001700187308 */ /* 0x0000620000001000 */
[----:B------:R-:W-:Y:S01]  /*15b0*/  FADD.FTZ R19, -R23, -RZ ;  /* 0x800000ff17137221 */ /* 0x000fe20000010100 */
[----:B0-----:R-:W-:-:S05]  /*15c0*/  IADD3 R23, PT, PT, R22, 0x7f, -R17 ;  /* 0x0000007f16177810 */ /* 0x001fca0007ffe811 */
[----:B------:R-:W-:Y:S02]  /*15d0*/  IMAD.IADD R23, R23, 0x1, R16 ;  /* 0x0000000117177824 */ /* 0x000fe400078e0210 */
[----:B-1----:R-:W-:-:S04]  /*15e0*/  FFMA R15, R24, R19, 1 ;  /* 0x3f800000180f7423 */ /* 0x002fc80000000013 */
[----:B------:R-:W-:-:S04]  /*15f0*/  FFMA R15, R24, R15, R24 ;  /* 0x0000000f180f7223 */ /* 0x000fc80000000018 */
[----:B------:R-:W-:-:S04]  /*1600*/  FFMA R24, R14, R15, RZ ;  /* 0x0000000f0e187223 */ /* 0x000fc800000000ff */
[----:B------:R-:W-:-:S04]  /*1610*/  FFMA R25, R19, R24, R14 ;  /* 0x0000001813197223 */ /* 0x000fc8000000000e */
[----:B------:R-:W-:-:S04]  /*1620*/  FFMA R24, R15, R25, R24 ;  /* 0x000000190f187223 */ /* 0x000fc80000000018 */
[----:B------:R-:W-:-:S04]  /*1630*/  FFMA R19, R19, R24, R14 ;  /* 0x0000001813137223 */ /* 0x000fc8000000000e */
[----:B------:R-:W-:-:S05]  /*1640*/  FFMA R14, R15, R19, R24 ;  /* 0x000000130f0e7223 */ /* 0x000fca0000000018 */
[----:B------:R-:W-:-:S04]  /*1650*/  SHF.R.U32.HI R17, RZ, 0x17, R14 ;  /* 0x00000017ff117819 */ /* 0x000fc8000001160e */
[----:B------:R-:W-:-:S05]  /*1660*/  LOP3.LUT R17, R17, 0xff, RZ, 0xc0, !PT ;  /* 0x000000ff11117812 */ /* 0x000fca00078ec0ff */
[----:B------:R-:W-:-:S04]  /*1670*/  IMAD.IADD R17, R17, 0x1, R23 ;  /* 0x0000000111117824 */ /* 0x000fc800078e0217 */
[----:B------:R-:W-:-:S05]  /*1680*/  VIADD R16, R17, 0xffffffff ;  /* 0xffffffff11107836 */ /* 0x000fca0000000000 */
[----:B------:R-:W-:-:S13]  /*1690*/  ISETP.GE.U32.AND P5, PT, R16, 0xfe, PT ;  /* 0x000000fe1000780c */ /* 0x000fda0003fa6070 */
[----:B------:R-:W-:Y:S05]  /*16a0*/  @!P5 BRA `(.L_x_22) ;  /* 0x000000000080d947 */ /* 0x000fea0003800000 */
[----:B------:R-:W-:-:S13]  /*16b0*/  ISETP.GT.AND P5, PT, R17, 0xfe, PT ;  /* 0x000000fe1100780c */ /* 0x000fda0003fa4270 */
[----:B------:R-:W-:Y:S05]  /*16c0*/  @P5 BRA `(.L_x_23) ;  /* 0x00000000006c5947 */ /* 0x000fea0003800000 */
[----:B------:R-:W-:-:S13]  /*16d0*/  ISETP.GE.AND P5, PT, R17, 0x1, PT ;  /* 0x000000011100780c */ /* 0x000fda0003fa6270 */
[----:B------:R-:W-:Y:S05]  /*16e0*/  @P5 BRA `(.L_x_24) ;  /* 0x0000000000745947 */ /* 0x000fea0003800000 */
[----:B------:R-:W-:Y:S02]  /*16f0*/  ISETP.GE.AND P5, PT, R17, -0x18, PT ;  /* 0xffffffe81100780c */ /* 0x000fe40003fa6270 */
[----:B------:R-:W-:-:S11]  /*1700*/  LOP3.LUT R14, R14, 0x80000000, RZ, 0xc0, !PT ;  /* 0x800000000e0e7812 */ /* 0x000fd600078ec0ff */
[----:B------:R-:W-:Y:S05]  /*1710*/  @!P5 BRA `(.L_x_24) ;  /* 0x000000000068d947 */ /* 0x000fea0003800000 */
[CCC-:B------:R-:W-:Y:S01]  /*1720*/  FFMA.RZ R22, R15.reuse, R19.reuse, R24.reuse ;  /* 0x000000130f167223 */ /* 0x1c0fe2000000c018 */
[CCC-:B------:R-:W-:Y:S01]  /*1730*/  FFMA.RP R16, R15.reuse, R19.reuse, R24.reuse ;  /* 0x000000130f107223 */ /* 0x1c0fe20000008018 */
[----:B------:R-:W-:Y:S01]  /*1740*/  FFMA.RM R15, R15, R19, R24 ;  /* 0x000000130f0f7223 */ /* 0x000fe20000004018 */
[C---:B------:R-:W-:Y:S01]  /*1750*/  ISETP.NE.AND P5, PT, R17.reuse, RZ, PT ;  /* 0x000000ff1100720c */ /* 0x040fe20003fa5270 */
[C---:B------:R-:W-:Y:S01]  /*1760*/  VIADD R19, R17.reuse, 0x20 ;  /* 0x0000002011137836 */ /* 0x040fe20000000000 */
[----:B------:R-:W-:Y:S02]  /*1770*/  LOP3.LUT R22, R22, 0x7fffff, RZ, 0xc0, !PT ;  /* 0x007fffff16167812 */ /* 0x000fe400078ec0ff */
[----:B------:R-:W-:Y:S02]  /*1780*/  IADD3 R23, PT, PT, -R17, RZ, RZ ;  /* 0x000000ff11177210 */ /* 0x000fe40007ffe1ff */
[----:B------:R-:W-:Y:S02]  /*1790*/  LOP3.LUT R22, R22, 0x800000, RZ, 0xfc, !PT ;  /* 0x0080000016167812 */ /* 0x000fe400078efcff */
[----:B------:R-:W-:-:S02]  /*17a0*/  SEL R23, R23, RZ, P5 ;  /* 0x000000ff17177207 */ /* 0x000fc40002800000 */
[----:B------:R-:W-:Y:S02]  /*17b0*/  ISETP.NE.AND P5, PT, R17, RZ, PT ;  /* 0x000000ff1100720c */ /* 0x000fe40003fa5270 */
[----:B------:R-:W-:Y:S02]  /*17c0*/  SHF.L.U32 R19, R22, R19, RZ ;  /* 0x0000001316137219 */ /* 0x000fe400000006ff */
[----:B------:R-:W-:Y:S02]  /*17d0*/  FSETP.NEU.FTZ.AND P6, PT, R16, R15, PT ;  /* 0x0000000f1000720b */ /* 0x000fe40003fdd000 */
[----:B------:R-:W-:Y:S02]  /*17e0*/  ISETP.NE.AND P5, PT, R19, RZ, P5 ;  /* 0x000000ff1300720c */ /* 0x000fe40002fa5270 */
[----:B------:R-:W-:Y:S02]  /*17f0*/  SHF.R.U32.HI R23, RZ, R23, R22 ;  /* 0x00000017ff177219 */ /* 0x000fe40000011616 */
[----:B------:R-:W-:-:S02]  /*1800*/  PLOP3.LUT P5, PT, P6, P5, PT, 0xf8, 0x8f ;  /* 0x00000000008f781c */ /* 0x000fc400037abf70 */
[----:B------:R-:W-:Y:S02]  /*1810*/  SHF.R.U32.HI R16, RZ, 0x1, R23 ;  /* 0x00000001ff107819 */ /* 0x000fe40000011617 */
[----:B------:R-:W-:-:S04]  /*1820*/  SEL R15, RZ, 0x1, !P5 ;  /* 0x00000001ff0f7807 */ /* 0x000fc80006800000 */
[----:B------:R-:W-:-:S04]  /*1830*/  LOP3.LUT R22, R15, 0x1, R16, 0xf8, !PT ;  /* 0x000000010f167812 */ /* 0x000fc800078ef810 */
[----:B------:R-:W-:-:S05]  /*1840*/  LOP3.LUT R23, R22, R23, RZ, 0xc0, !PT ;  /* 0x0000001716177212 */ /* 0x000fca00078ec0ff */
[----:B------:R-:W-:-:S05]  /*1850*/  IMAD.IADD R23, R16, 0x1, R23 ;  /* 0x0000000110177824 */ /* 0x000fca00078e0217 */
[----:B------:R-:W-:Y:S01]  /*1860*/  LOP3.LUT R14, R23, R14, RZ, 0xfc, !PT ;  /* 0x0000000e170e7212 */ /* 0x000fe200078efcff */
[----:B------:R-:W-:Y:S06]  /*1870*/  BRA `(.L_x_24) ;  /* 0x0000000000107947 */ /* 0x000fec0003800000 */
.L_x_23:
[----:B------:R-:W-:-:S04]  /*1880*/  LOP3.LUT R14, R14, 0x80000000, RZ, 0xc0, !PT ;  /* 0x800000000e0e7812 */ /* 0x000fc800078ec0ff */
[----:B------:R-:W-:Y:S01]  /*1890*/  LOP3.LUT R14, R14, 0x7f800000, RZ, 0xfc, !PT ;  /* 0x7f8000000e0e7812 */ /* 0x000fe200078efcff */
[----:B------:R-:W-:Y:S06]  /*18a0*/  BRA `(.L_x_24) ;  /* 0x0000000000047947 */ /* 0x000fec0003800000 */
.L_x_22:
[----:B------:R-:W-:-:S07]  /*18b0*/  IMAD R14, R23, 0x800000, R14 ;  /* 0x00800000170e7824 */ /* 0x000fce00078e020e */
.L_x_24:
[----:B------:R-:W-:Y:S05]  /*18c0*/  BSYNC.RECONVERGENT B3 ;  /* 0x0000000000037941 */ /* 0x000fea0003800200 */
.L_x_21:
[----:B------:R-:W-:Y:S05]  /*18d0*/  BRA `(.L_x_25) ;  /* 0x0000000000207947 */ /* 0x000fea0003800000 */
.L_x_20:
[----:B------:R-:W-:-:S04]  /*18e0*/  LOP3.LUT R14, R15, 0x80000000, R14, 0x48, !PT ;  /* 0x800000000f0e7812 */ /* 0x000fc800078e480e */
[----:B------:R-:W-:Y:S01]  /*18f0*/  LOP3.LUT R14, R14, 0x7f800000, RZ, 0xfc, !PT ;  /* 0x7f8000000e0e7812 */ /* 0x000fe200078efcff */
[----:B------:R-:W-:Y:S06]  /*1900*/  BRA `(.L_x_25) ;  /* 0x0000000000147947 */ /* 0x000fec0003800000 */
.L_x_19:
[----:B------:R-:W-:Y:S01]  /*1910*/  LOP3.LUT R14, R15, 0x80000000, R14, 0x48, !PT ;  /* 0x800000000f0e7812 */ /* 0x000fe200078e480e */
[----:B------:R-:W-:Y:S06]  /*1920*/  BRA `(.L_x_25) ;  /* 0x00000000000c7947 */ /* 0x000fec0003800000 */
.L_x_18:
[----:B------:R-:W0:Y:S01]  /*1930*/  MUFU.RSQ R14, -QNAN ;  /* 0xffc00000000e7908 */ /* 0x000e220000001400 */
[----:B------:R-:W-:Y:S05]  /*1940*/  BRA `(.L_x_25) ;  /* 0x0000000000047947 */ /* 0x000fea0003800000 */
.L_x_17:
[----:B------:R-:W-:-:S07]  /*1950*/  FADD.FTZ R14, R14, R15 ;  /* 0x0000000f0e0e7221 */ /* 0x000fce0000010000 */
.L_x_25:
[----:B------:R-:W-:Y:S05]  /*1960*/  BSYNC.RECONVERGENT B2 ;  /* 0x0000000000027941 */ /* 0x000fea0003800200 */
.L_x_15:
[----:B0-----:R-:W-:Y:S01]  /*1970*/  MOV R19, R14 ;  /* 0x0000000e00137202 */ /* 0x001fe20000000f00 */
[----:B------:R-:W-:Y:S02]  /*1980*/  IMAD.MOV.U32 R14, RZ, RZ, R18 ;  /* 0x000000ffff0e7224 */ /* 0x000fe400078e0012 */
[----:B------:R-:W-:-:S04]  /*1990*/  IMAD.MOV.U32 R15, RZ, RZ, 0x0 ;  /* 0x00000000ff0f7424 */ /* 0x000fc800078e00ff */
[----:B------:R-:W-:Y:S05]  /*19a0*/  RET.REL.NODEC R14 `(_Z15computeGradientILi64ELi64ELb0ELb1EEviiiiiffiiPiiPf) ;  /* 0xffffffe40e947950 */ /* 0x000fea0003c3ffff */
.L_x_26:
[----:B------:R-:W-:-:S00]  /*19b0*/  BRA `(.L_x_26) ;  /* 0xfffffffc00fc7947 */ /* 0x000fc0000383ffff */
[----:B------:R-:W-:-:S00]  /*19c0*/  NOP ;  /* 0x0000000000007918 */ /* 0x000fc00000000000 */
        /* <DEDUP_REMOVED lines=11> */
.L_x_132:


//--------------------- .text._Z15computeGradientILi64ELi64ELb0ELb0EEviiiiiffiiPiiPf --------------------------
	.section	.text._Z15computeGradientILi64ELi64ELb0ELb0EEviiiiiffiiPiiPf,"ax",@progbits
	.align	128
        .global         _Z15computeGradientILi64ELi64ELb0ELb0EEviiiiiffiiPiiPf
        .type           _Z15computeGradientILi64ELi64ELb0ELb0EEviiiiiffiiPiiPf,@function
        .size           _Z15computeGradientILi64ELi64ELb0ELb0EEviiiiiffiiPiiPf,(.L_x_133 - _Z15computeGradientILi64ELi64ELb0ELb0EEviiiiiffiiPiiPf)
        .other          _Z15computeGradientILi64ELi64ELb0ELb0EEviiiiiffiiPiiPf,@"STO_CUDA_ENTRY STV_DEFAULT"
_Z15computeGradientILi64ELi64ELb0ELb0EEviiiiiffiiPiiPf:
.text._Z15computeGradientILi64ELi64ELb0ELb0EEviiiiiffiiPiiPf:
        /* <DEDUP_REMOVED lines=47> */
.L_x_41:
        /* <DEDUP_REMOVED lines=47> */
.L_x_27:
        /* <DEDUP_REMOVED lines=53> */
.L_x_29:
[----:B---3--:R-:W-:Y:S05]  /*0930*/  BSYNC.RECONVERGENT B0 ;  /* 0x0000000000007941 */ /* 0x008fea0003800200 */
.L_x_28:
        /* <DEDUP_REMOVED lines=24> */
[----:B-1--4-:R-:W-:Y:S05]  /*0ac0*/  CALL.REL.NOINC `($__internal_1_$__cuda_sm3x_div_rn_noftz_f32_slowpath) ;  /* 0x00000008000c7944 */ /* 0x012fea0003c00000 */
[----:B------:R-:W-:-:S07]  /*0ad0*/  MOV R14, R19 ;  /* 0x00000013000e7202 */ /* 0x000fce0000000f00 */
.L_x_33:
[----:B------:R-:W-:Y:S05]  /*0ae0*/  BSYNC.RECONVERGENT B1 ;  /* 0x0000000000017941 */ /* 0x000fea0003800200 */
.L_x_32:
[----:B------:R3:W-:Y:S02]  /*0af0*/  STS [R9], R14 ;  /* 0x0000000e09007388 */ /* 0x0007e40000000800 */
.L_x_31:
[----:B------:R-:W-:Y:S05]  /*0b00*/  BSYNC.RECONVERGENT B0 ;  /* 0x0000000000007941 */ /* 0x000fea0003800200 */
.L_x_30:
        /* <DEDUP_REMOVED lines=55> */
[----:B-1--4-:R-:W-:Y:S05]  /*0e80*/  CALL.REL.NOINC `($__internal_1_$__cuda_sm3x_div_rn_noftz_f32_slowpath) ;  /* 0x00000004001c7944 */ /* 0x012fea0003c00000 */
[----:B------:R-:W-:-:S07]  /*0e90*/  MOV R14, R19 ;  /* 0x00000013000e7202 */ /* 0x000fce0000000f00 */
.L_x_37:
[----:B------:R-:W-:Y:S05]  /*0ea0*/  BSYNC.RECONVERGENT B1 ;  /* 0x0000000000017941 */ /* 0x000fea0003800200 */
.L_x_36:
[----:B------:R2:W-:Y:S02]  /*0eb0*/  STS [R9], R14 ;  /* 0x0000000e09007388 */ /* 0x0005e40000000800 */
.L_x_35:
[----:B------:R-:W-:Y:S05]  /*0ec0*/  BSYNC.RECONVERGENT B0 ;  /* 0x0000000000007941 */ /* 0x000fea0003800200 */
.L_x_34:
        /* <DEDUP_REMOVED lines=25> */
[----:B----4-:R-:W-:Y:S05]  /*1060*/  CALL.REL.NOINC `($__internal_1_$__cuda_sm3x_div_rn_noftz_f32_slowpath) ;  /* 0x0000000000a47944 */ /* 0x010fea0003c00000 */
.L_x_40:
[----:B------:R-:W-:Y:S05]  /*1070*/  BSYNC.RECONVERGENT B1 ;  /* 0x0000000000017941 */ /* 0x000fea0003800200 */
.L_x_39:
[----:B------:R-:W-:Y:S05]  /*1080*/  BSYNC.RECONVERGENT B0 ;  /* 0x0000000000007941 */ /* 0x000fea0003800200 */
.L_x_38:
        /* <DEDUP_REMOVED lines=39> */
        .weak           $__internal_1_$__cuda_sm3x_div_rn_noftz_f32_slowpath
        .type           $__internal_1_$__cuda_sm3x_div_rn_noftz_f32_slowpath,@function
        .size           $__internal_1_$__cuda_sm3x_div_rn_noftz_f32_slowpath,(.L_x_133 - $__internal_1_$__cuda_sm3x_div_rn_noftz_f32_slowpath)
$__internal_1_$__cuda_sm3x_div_rn_noftz_f32_slowpath:
        /* <DEDUP_REMOVED lines=37> */
.L_x_43:
        /* <DEDUP_REMOVED lines=51> */
.L_x_50:
[----:B------:R-:W-:-:S04]  /*1880*/  LOP3.LUT R14, R14, 0x80000000, RZ, 0xc0, !PT ;  /* 0x800000000e0e7812 */ /* 0x000fc800078ec0ff */
[----:B------:R-:W-:Y:S01]  /*1890*/  LOP3.LUT R14, R14, 0x7f800000, RZ, 0xfc, !PT ;  /* 0x7f8000000e0e7812 */ /* 0x000fe200078efcff */
[----:B------:R-:W-:Y:S06]  /*18a0*/  BRA `(.L_x_51) ;  /* 0x0000000000047947 */ /* 0x000fec0003800000 */
.L_x_49:
[----:B------:R-:W-:-:S07]  /*18b0*/  IMAD R14, R23, 0x800000, R14 ;  /* 0x00800000170e7824 */ /* 0x000fce00078e020e */
.L_x_51:
[----:B------:R-:W-:Y:S05]  /*18c0*/  BSYNC.RECONVERGENT B3 ;  /* 0x0000000000037941 */ /* 0x000fea0003800200 */
.L_x_48:
[----:B------:R-:W-:Y:S05]  /*18d0*/  BRA `(.L_x_52) ;  /* 0x0000000000207947 */ /* 0x000fea0003800000 */
.L_x_47:
[----:B------:R-:W-:-:S04]  /*18e0*/  LOP3.LUT R14, R15, 0x80000000, R14, 0x48, !PT ;  /* 0x800000000f0e7812 */ /* 0x000fc800078e480e */
[----:B------:R-:W-:Y:S01]  /*18f0*/  LOP3.LUT R14, R14, 0x7f800000, RZ, 0xfc, !PT ;  /* 0x7f8000000e0e7812 */ /* 0x000fe200078efcff */
[----:B------:R-:W-:Y:S06]  /*1900*/  BRA `(.L_x_52) ;  /* 0x0000000000147947 */ /* 0x000fec0003800000 */
.L_x_46:
[----:B------:R-:W-:Y:S01]  /*1910*/  LOP3.LUT R14, R15, 0x80000000, R14, 0x48, !PT ;  /* 0x800000000f0e7812 */ /* 0x000fe200078e480e */
[----:B------:R-:W-:Y:S06]  /*1920*/  BRA `(.L_x_52) ;  /* 0x00000000000c7947 */ /* 0x000fec0003800000 */
.L_x_45:
[----:B------:R-:W0:Y:S01]  /*1930*/  MUFU.RSQ R14, -QNAN ;  /* 0xffc00000000e7908 */ /* 0x000e220000001400 */
[----:B------:R-:W-:Y:S05]  /*1940*/  BRA `(.L_x_52) ;  /* 0x0000000000047947 */ /* 0x000fea0003800000 */
.L_x_44:
[----:B------:R-:W-:-:S07]  /*1950*/  FADD.FTZ R14, R14, R15 ;  /* 0x0000000f0e0e7221 */ /* 0x000fce0000010000 */
.L_x_52:
[----:B------:R-:W-:Y:S05]  /*1960*/  BSYNC.RECONVERGENT B2 ;  /* 0x0000000000027941 */ /* 0x000fea0003800200 */
.L_x_42:
[----:B0-----:R-:W-:Y:S01]  /*1970*/  MOV R19, R14 ;  /* 0x0000000e00137202 */ /* 0x001fe20000000f00 */
[----:B------:R-:W-:Y:S02]  /*1980*/  IMAD.MOV.U32 R14, RZ, RZ, R18 ;  /* 0x000000ffff0e7224 */ /* 0x000fe400078e0012 */
[----:B------:R-:W-:-:S04]  /*1990*/  IMAD.MOV.U32 R15, RZ, RZ, 0x0 ;  /* 0x00000000ff0f7424 */ /* 0x000fc800078e00ff */
[----:B------:R-:W-:Y:S05]  /*19a0*/  RET.REL.NODEC R14 `(_Z15computeGradientILi64ELi64ELb0ELb0EEviiiiiffiiPiiPf) ;  /* 0xffffffe40e947950 */ /* 0x000fea0003c3ffff */
.L_x_53:
        /* <DEDUP_REMOVED lines=13> */
.L_x_133:


//--------------------- .text._Z15computeGradientILi48ELi25ELb1ELb1EEviiiiiffiiPiiPf --------------------------
	.section	.text._Z15computeGradientILi48ELi25ELb1ELb1EEviiiiiffiiPiiPf,"ax",@progbits
	.align	128
        .global         _Z15computeGradientILi48ELi25ELb1ELb1EEviiiiiffiiPiiPf
        .type           _Z15computeGradientILi48ELi25ELb1ELb1EEviiiiiffiiPiiPf,@function
        .size           _Z15computeGradientILi48ELi25ELb1ELb1EEviiiiiffiiPiiPf,(.L_x_134 - _Z15computeGradientILi48ELi25ELb1ELb1EEviiiiiffiiPiiPf)
        .other          _Z15computeGradientILi48ELi25ELb1ELb1EEviiiiiffiiPiiPf,@"STO_CUDA_ENTRY STV_DEFAULT"
_Z15computeGradientILi48ELi25ELb1ELb1EEviiiiiffiiPiiPf:
.text._Z15computeGradientILi48ELi25ELb1ELb1EEviiiiiffiiPiiPf:
[----:B------:R-:W-:Y:S01]  /*0000*/  LDC R1, c[0x0][0x37c] ;  /* 0x0000df00ff017b82 */ /* 0x000fe20000000800 */
[----:B------:R-:W0:Y:S01]  /*0010*/  S2R R24, SR_TID.Y ;  /* 0x0000000000187919 */ /* 0x000e220000002200 */
[----:B------:R-:W0:Y:S02]  /*0020*/  LDCU UR4, c[0x0][0x384] ;  /* 0x00007080ff0477ac */ /* 0x000e240008000800 */
[----:B0-----:R-:W-:-:S13]  /*0030*/  ISETP.GE.AND P0, PT, R24, UR4, PT ;  /* 0x0000000418007c0c */ /* 0x001fda000bf06270 */
[----:B------:R-:W-:Y:S05]  /*0040*/  @P0 EXIT ;  /* 0x000000000000094d */ /* 0x000fea0003800000 */
[----:B------:R-:W0:Y:S01]  /*0050*/  S2R R25, SR_TID.X ;  /* 0x0000000000197919 */ /* 0x000e220000002100 */
[----:B------:R-:W1:Y:S01]  /*0060*/  S2UR UR11, SR_CTAID.X ;  /* 0x00000000000b79c3 */ /* 0x000e620000002500 */
[----:B------:R-:W1:Y:S01]  /*0070*/  LDCU UR4, c[0x0][0x38c] ;  /* 0x00007180ff0477ac */ /* 0x000e620008000800 */
[----:B------:R-:W2:Y:S06]  /*0080*/  LDCU UR7, c[0x0][0x3a0] ;  /* 0x00007400ff0777ac */ /* 0x000eac0008000800 */
[----:B------:R-:W3:Y:S01]  /*0090*/  S2UR UR9, SR_CgaCtaId ;  /* 0x00000000000979c3 */ /* 0x000ee20000008800 */
[----:B------:R-:W-:Y:S01]  /*00a0*/  UMOV UR5, 0x400 ;  /* 0x0000040000057882 */ /* 0x000fe20000000000 */
[----:B------:R-:W4:Y:S01]  /*00b0*/  LDCU.64 UR12, c[0x0][0x358] ;  /* 0x00006b00ff0c77ac */ /* 0x000f220008000a00 */
[----:B------:R-:W-:-:S05]  /*00c0*/  UIADD3 UR8, UPT, UPT, UR5, 0x600, URZ ;  /* 0x0000060005087890 */ /* 0x000fca000fffe0ff */
[----:B------:R-:W5:Y:S01]  /*00d0*/  LDC R16, c[0x0][0x39c] ;  /* 0x0000e700ff107b82 */ /* 0x000f620000000800 */
[----:B------:R-:W-:Y:S02]  /*00e0*/  UIADD3 UR6, UPT, UPT, UR5, 0x300, URZ ;  /* 0x0000030005067890 */ /* 0x000fe4000fffe0ff */
[----:B--2---:R-:W-:-:S05]  /*00f0*/  ULOP3.LUT UR14, UR7, 0x7, URZ, 0xc0, !UPT ;  /* 0x00000007070e7892 */ /* 0x004fca000f8ec0ff */
[----:B------:R-:W2:Y:S01]  /*0100*/  LDC R3, c[0x0][0x360] ;  /* 0x0000d800ff037b82 */ /* 0x000ea20000000800 */
[----:B-1----:R-:W-:Y:S02]  /*0110*/  UIADD3 UR4, UPT, UPT, UR11, UR4, URZ ;  /* 0x000000040b047290 */ /* 0x002fe4000fffe0ff */
[----:B------:R-:W-:Y:S02]  /*0120*/  ULOP3.LUT UR15, UR7, 0x3, URZ, 0xc0, !UPT ;  /* 0x00000003070f7892 */ /* 0x000fe4000f8ec0ff */
[----:B------:R-:W-:Y:S01]  /*0130*/  USHF.L.U32 UR4, UR4, 0x2, URZ ;  /* 0x0000000204047899 */ /* 0x000fe200080006ff */
[C-C-:B0-----:R-:W-:Y:S01]  /*0140*/  IMAD R23, R24.reuse, 0x30, R25.reuse ;  /* 0x0000003018177824 */ /* 0x141fe200078e0219 */
[----:B---3--:R-:W-:Y:S01]  /*0150*/  ULEA UR8, UR9, UR8, 0x18 ;  /* 0x0000000809087291 */ /* 0x008fe2000f8ec0ff */
[----:B------:R-:W-:Y:S01]  /*0160*/  IMAD R19, R24, 0x30, R25 ;  /* 0x0000003018137824 */ /* 0x000fe200078e0219 */
[----:B------:R-:W-:Y:S01]  /*0170*/  ULEA UR17, UR9, UR5, 0x18 ;  /* 0x0000000509117291 */ /* 0x000fe2000f8ec0ff */
[----:B------:R-:W-:Y:S01]  /*0180*/  LOP3.LUT R26, R25, 0x1f, RZ, 0xc0, !PT ;  /* 0x0000001f191a7812 */ /* 0x000fe200078ec0ff */
[----:B------:R-:W-:-:S02]  /*0190*/  ULOP3.LUT UR5, UR7, 0x7ffffff8, URZ, 0xc0, !UPT ;  /* 0x7ffffff807057892 */ /* 0x000fc4000f8ec0ff */
[----:B------:R-:W-:Y:S01]  /*01a0*/  ULEA UR7, UR9, UR6, 0x18 ;  /* 0x0000000609077291 */ /* 0x000fe2000f8ec0ff */
[----:B------:R-:W-:Y:S01]  /*01b0*/  LEA R19, R19, 0x10, 0x2 ;  /* 0x0000001013137811 */ /* 0x000fe200078e10ff */
[--C-:B-----5:R-:W-:Y:S01]  /*01c0*/  IMAD R15, R24, 0x30, R16.reuse ;  /* 0x00000030180f7824 */ /* 0x120fe200078e0210 */
[----:B------:R-:W-:Y:S01]  /*01d0*/  IADD3 R21, PT, PT, -R16, 0x17, RZ ;  /* 0x0000001710157810 */ /* 0x000fe20007ffe1ff */
[----:B------:R-:W-:Y:S01]  /*01e0*/  IMAD.IADD R16, R23, 0x1, R16 ;  /* 0x0000000117107824 */ /* 0x000fe200078e0210 */
[----:B------:R-:W0:Y:S01]  /*01f0*/  LDCU UR16, c[0x3][UR4] ;  /* 0x00c00000041077ac */ /* 0x000e220008000800 */
[C---:B------:R-:W-:Y:S01]  /*0200*/  VIADD R20, R19.reuse, UR7 ;  /* 0x0000000713147c36 */ /* 0x040fe20008000000 */
[----:B------:R-:W-:Y:S02]  /*0210*/  IADD3 R19, PT, PT, R19, UR17, RZ ;  /* 0x0000001113137c10 */ /* 0x000fe4000fffe0ff */
[C---:B------:R-:W-:Y:S01]  /*0220*/  LEA R18, R16.reuse, UR8, 0x2 ;  /* 0x0000000810127c11 */ /* 0x040fe2000f8e10ff */
[----:B------:R-:W1:Y:S01]  /*0230*/  LDCU UR6, c[0x3][UR4+0x3e80] ;  /* 0x00c7d000040677ac */ /* 0x000e620008000800 */
[----:B------:R-:W-:-:S02]  /*0240*/  LEA R17, R16, UR17, 0x2 ;  /* 0x0000001110117c11 */ /* 0x000fc4000f8e10ff */
[C---:B--2---:R-:W-:Y:S01]  /*0250*/  IADD3 R22, PT, PT, -R3.reuse, 0x30, RZ ;  /* 0x0000003003167810 */ /* 0x044fe20007ffe1ff */
[----:B------:R-:W-:Y:S01]  /*0260*/  IMAD R14, R3, 0x4, R18 ;  /* 0x00000004030e7824 */ /* 0x000fe200078e0212 */
[----:B------:R-:W-:Y:S01]  /*0270*/  LEA R16, R16, UR7, 0x2 ;  /* 0x0000000710107c11 */ /* 0x000fe2000f8e10ff */
[----:B------:R-:W-:Y:S01]  /*0280*/  UIADD3 UR10, UPT, UPT, -UR5, URZ, URZ ;  /* 0x000000ff050a7290 */ /* 0x000fe2000fffe1ff */
[----:B----4-:R-:W-:-:S11]  /*0290*/  LEA R15, R15, UR8, 0x2 ;  /* 0x000000080f0f7c11 */ /* 0x010fd6000f8e10ff */
.L_x_77:
[----:B------:R-:W-:Y:S01]  /*02a0*/  ISETP.GT.U32.AND P2, PT, R25, 0x18, PT ;  /* 0x000000181900780c */ /* 0x000fe20003f44070 */
[----:B------:R-:W-:-:S12]  /*02b0*/  BSSY.RECONVERGENT B0, `(.L_x_54) ;  /* 0x0000036000007945 */ /* 0x000fd80003800200 */
[----:B-12---:R-:W-:Y:S05]  /*02c0*/  @P2 BRA `(.L_x_55) ;  /* 0x0000000000d02947 */ /* 0x006fea0003800000 */
[----:B------:R-:W2:Y:S01]  /*02d0*/  LDCU UR4, c[0x0][0x38c] ;  /* 0x00007180ff0477ac */ /* 0x000ea20008000800 */
[----:B------:R-:W3:Y:S01]  /*02e0*/  LDC.64 R12, c[0x0][0x3a8] ;  /* 0x0000ea00ff0c7b82 */ /* 0x000ee20000000a00 */
[----:B------:R-:W4:Y:S01]  /*02f0*/  LDCU UR17, c[0x3][0xfb08] ;  /* 0x00df6100ff1177ac */ /* 0x000f220008000800 */
[----:B------:R-:W5:Y:S01]  /*0300*/  LDCU UR18, c[0x3][0xfb14] ;  /* 0x00df6280ff1277ac */ /* 0x000f620008000800 */
[----:B------:R-:W4:Y:S01]  /*0310*/  LDCU.64 UR8, c[0x3][0xfb00] ;  /* 0x00df6000ff0877ac */ /* 0x000f220008000a00 */
[----:B------:R-:W5:Y:S01]  /*0320*/  LDCU.64 UR20, c[0x3][0xfb18] ;  /* 0x00df6300ff1477ac */ /* 0x000f620008000a00 */
[----:B--2---:R-:W-:Y:S01]  /*0330*/  VIADD R0, R24, UR4 ;  /* 0x0000000418007c36 */ /* 0x004fe20008000000 */
[----:B------:R-:W2:Y:S04]  /*0340*/  LDCU UR4, c[0x0][0x390] ;  /* 0x00007200ff0477ac */ /* 0x000ea80008000800 */
[----:B------:R-:W-:Y:S01]  /*0350*/  SHF.L.U32 R0, R0, 0x2, RZ ;  /* 0x0000000200007819 */ /* 0x000fe200000006ff */
[----:B------:R-:W3:Y:S04]  /*0360*/  LDCU UR7, c[0x0][0x3b0] ;  /* 0x00007600ff0777ac */ /* 0x000ee80008000800 */
[----:B------:R-:W-:-:S02]  /*0370*/  VIADD R11, R0, 0x10000 ;  /* 0x00010000000b7836 */ /* 0x000fc40000000000 */
[----:B------:R-:W0:Y:S08]  /*0380*/  LDC R0, c[0x3][R0+0x7d00] ;  /* 0x00df400000007b82 */ /* 0x000e300000000800 */
[----:B------:R-:W1:Y:S01]  /*0390*/  LDC R2, c[0x3][R11+-0x4480] ;  /* 0x00eee0000b027b82 */ /* 0x000e620000000800 */
[----:B0-----:R-:W-:Y:S01]  /*03a0*/  VIADD R3, R0, UR16 ;  /* 0x0000001000037c36 */ /* 0x001fe20008000000 */
[----:B-1----:R-:W-:-:S05]  /*03b0*/  IADD3 R2, PT, PT, R2, UR6, RZ ;  /* 0x0000000602027c10 */ /* 0x002fca000fffe0ff */
[----:B--2---:R-:W-:-:S04]  /*03c0*/  IMAD R2, R2, UR4, R3 ;  /* 0x0000000402027c24 */ /* 0x004fc8000f8e0203 */
[C---:B----4-:R-:W-:Y:S01]  /*03d0*/  VIADD R4, R2.reuse, UR8 ;  /* 0x0000000802047c36 */ /* 0x050fe20008000000 */
[C---:B-----5:R-:W-:Y:S01]  /*03e0*/  IADD3 R8, PT, PT, R2.reuse, UR18, RZ ;  /* 0x0000001202087c10 */ /* 0x060fe2000fffe0ff */
[C---:B------:R-:W-:Y:S02]  /*03f0*/  VIADD R28, R2.reuse, UR9 ;  /* 0x00000009021c7c36 */ /* 0x040fe40008000000 */
[C---:B------:R-:W-:Y:S02]  /*0400*/  VIADD R6, R2.reuse, UR17 ;  /* 0x0000001102067c36 */ /* 0x040fe40008000000 */
[C---:B------:R-:W-:Y:S01]  /*0410*/  VIADD R10, R2.reuse, UR21 ;  /* 0x00000015020a7c36 */ /* 0x040fe20008000000 */
[----:B------:R-:W-:Y:S01]  /*0420*/  IADD3 R2, PT, PT, R2, UR20, RZ ;  /* 0x0000001402027c10 */ /* 0x000fe2000fffe0ff */
[--C-:B---3--:R-:W-:Y:S02]  /*0430*/  IMAD R3, R4, UR7, R25.reuse ;  /* 0x0000000704037c24 */ /* 0x108fe4000f8e0219 */
[----:B------:R-:W-:-:S02]  /*0440*/  IMAD R5, R8, UR7, R25 ;  /* 0x0000000708057c24 */ /* 0x000fc4000f8e0219 */
[--C-:B------:R-:W-:Y:S02]  /*0450*/  IMAD R7, R6, UR7, R25.reuse ;  /* 0x0000000706077c24 */ /* 0x100fe4000f8e0219 */
[--C-:B------:R-:W-:Y:S02]  /*0460*/  IMAD R9, R10, UR7, R25.reuse ;  /* 0x000000070a097c24 */ /* 0x100fe4000f8e0219 */
[--C-:B------:R-:W-:Y:S02]  /*0470*/  IMAD R11, R28, UR7, R25.reuse ;  /* 0x000000071c0b7c24 */ /* 0x100fe4000f8e0219 */
[----:B------:R-:W-:Y:S02]  /*0480*/  IMAD R27, R2, UR7, R25 ;  /* 0x00000007021b7c24 */ /* 0x000fe4000f8e0219 */
[----:B------:R-:W-:-:S04]  /*0490*/  IMAD.WIDE R2, R3, 0x4, R12 ;  /* 0x0000000403027825 */ /* 0x000fc800078e020c */
[--C-:B------:R-:W-:Y:S02]  /*04a0*/  IMAD.WIDE R4, R5, 0x4, R12.reuse ;  /* 0x0000000405047825 */ /* 0x100fe400078e020c */
[----:B------:R-:W2:Y:S02]  /*04b0*/  LDG.E R2, desc[UR12][R2.64] ;  /* 0x0000000c02027981 */ /* 0x000ea4000c1e1900 */
[--C-:B------:R-:W-:Y:S02]  /*04c0*/  IMAD.WIDE R6, R7, 0x4, R12.reuse ;  /* 0x0000000407067825 */ /* 0x100fe400078e020c */
[----:B------:R-:W2:Y:S02]  /*04d0*/  LDG.E R5, desc[UR12][R4.64] ;  /* 0x0000000c04057981 */ /* 0x000ea4000c1e1900 */
[--C-:B------:R-:W-:Y:S02]  /*04e0*/  IMAD.WIDE R8, R9, 0x4, R12.reuse ;  /* 0x0000000409087825 */ /* 0x100fe400078e020c */
[----:B------:R-:W3:Y:S02]  /*04f0*/  LDG.E R6, desc[UR12][R6.64] ;  /* 0x0000000c06067981 */ /* 0x000ee4000c1e1900 */
[----:B------:R-:W-:-:S02]  /*0500*/  IMAD.WIDE R10, R11, 0x4, R12 ;  /* 0x000000040b0a7825 */ /* 0x000fc400078e020c */
[----:B------:R-:W3:Y:S02]  /*0510*/  LDG.E R9, desc[UR12][R8.64] ;  /* 0x0000000c08097981 */ /* 0x000ee4000c1e1900 */
[----:B------:R-:W-:Y:S02]  /*0520*/  IMAD.WIDE R12, R27, 0x4, R12 ;  /* 0x000000041b0c7825 */ /* 0x000fe400078e020c */
[----:B------:R-:W4:Y:S04]  /*0530*/  LDG.E R10, desc[UR12][R10.64] ;  /* 0x0000000c0a0a7981 */ /* 0x000f28000c1e1900 */
[----:B------:R-:W4:Y:S01]  /*0540*/  LDG.E R13, desc[UR12][R12.64] ;  /* 0x0000000c0c0d7981 */ /* 0x000f22000c1e1900 */
[----:B--2---:R-:W-:-:S05]  /*0550*/  IMAD.IADD R0, R2, 0x1, -R5 ;  /* 0x0000000102007824 */ /* 0x004fca00078e0a05 */
[----:B------:R-:W-:Y:S02]  /*0560*/  I2FP.F32.S32 R0, R0 ;  /* 0x0000000000007245 */ /* 0x000fe40000201400 */
[----:B---3--:R-:W-:Y:S01]  /*0570*/  IADD3 R27, PT, PT, -R6, R9, RZ ;  /* 0x00000009061b7210 */ /* 0x008fe20007ffe1ff */
[----:B----4-:R-:W-:Y:S01]  /*0580*/  IMAD.IADD R28, R13, 0x1, -R10 ;  /* 0x000000010d1c7824 */ /* 0x010fe200078e0a0a */
[----:B------:R-:W-:Y:S02]  /*0590*/  IADD3 R29, PT, PT, R10, -R13, RZ ;  /* 0x8000000d0a1d7210 */ /* 0x000fe40007ffe0ff */
[----:B------:R-:W-:Y:S02]  /*05a0*/  I2FP.F32.S32 R27, R27 ;  /* 0x0000001b001b7245 */ /* 0x000fe40000201400 */
[----:B------:R-:W-:Y:S02]  /*05b0*/  I2FP.F32.S32 R3, R28 ;  /* 0x0000001c00037245 */ /* 0x000fe40000201400 */
[----:B------:R-:W-:-:S03]  /*05c0*/  I2FP.F32.S32 R2, R29 ;  /* 0x0000001d00027245 */ /* 0x000fc60000201400 */
[----:B------:R-:W-:Y:S02]  /*05d0*/  FADD R0, R0, R3 ;  /* 0x0000000300007221 */ /* 0x000fe40000000000 */
[----:B------:R-:W-:-:S03]  /*05e0*/  FADD R27, R27, R2 ;  /* 0x000000021b1b7221 */ /* 0x000fc60000000000 */
[----:B------:R2:W-:Y:S04]  /*05f0*/  STS [R17], R0 ;  /* 0x0000000011007388 */ /* 0x0005e80000000800 */
[----:B------:R2:W-:Y:S02]  /*0600*/  STS [R16], R27 ;  /* 0x0000001b10007388 */ /* 0x0005e40000000800 */
.L_x_55:
[----:B01----:R-:W-:Y:S05]  /*0610*/  BSYNC.RECONVERGENT B0 ;  /* 0x0000000000007941 */ /* 0x003fea0003800200 */
.L_x_54:
[----:B------:R-:W0:Y:S01]  /*0620*/  LDCU UR4, c[0x0][0x39c] ;  /* 0x00007380ff0477ac */ /* 0x000e220008000800 */
[----:B------:R-:W-:Y:S01]  /*0630*/  BSSY.RECONVERGENT B0, `(.L_x_56) ;  /* 0x000000d000007945 */ /* 0x000fe20003800200 */
[C---:B------:R-:W-:Y:S02]  /*0640*/  ISETP.GE.U32.AND P1, PT, R25.reuse, R21, PT ;  /* 0x000000151900720c */ /* 0x040fe40003f26070 */
[----:B0-----:R-:W-:-:S13]  /*0650*/  ISETP.GE.U32.AND P0, PT, R25, UR4, PT ;  /* 0x0000000419007c0c */ /* 0x001fda000bf06070 */
[----:B------:R-:W-:Y:S05]  /*0660*/  @P0 BRA `(.L_x_57) ;  /* 0x0000000000240947 */ /* 0x000fea0003800000 */
[----:B------:R-:W0:Y:S01]  /*0670*/  S2UR UR7, SR_CgaCtaId ;  /* 0x00000000000779c3 */ /* 0x000e220000008800 */
[----:B------:R-:W-:Y:S02]  /*0680*/  UMOV UR4, 0x400 ;  /* 0x0000040000047882 */ /* 0x000fe40000000000 */
[----:B------:R-:W-:Y:S02]  /*0690*/  UIADD3 UR8, UPT, UPT, UR4, 0x300, URZ ;  /* 0x0000030004087890 */ /* 0x000fe4000fffe0ff */
[----:B0-----:R-:W-:Y:S02]  /*06a0*/  ULEA UR4, UR7, UR4, 0x18 ;  /* 0x0000000407047291 */ /* 0x001fe4000f8ec0ff */
[----:B------:R-:W-:-:S04]  /*06b0*/  ULEA UR8, UR7, UR8, 0x18 ;  /* 0x0000000807087291 */ /* 0x000fc8000f8ec0ff */
[C---:B--2---:R-:W-:Y:S02]  /*06c0*/  LEA R0, R23.reuse, UR4, 0x2 ;  /* 0x0000000417007c11 */ /* 0x044fe4000f8e10ff */
[----:B------:R-:W-:-:S03]  /*06d0*/  LEA R2, R23, UR8, 0x2 ;  /* 0x0000000817027c11 */ /* 0x000fc6000f8e10ff */
[----:B------:R0:W-:Y:S04]  /*06e0*/  STS [R0], RZ ;  /* 0x000000ff00007388 */ /* 0x0001e80000000800 */
[----:B------:R0:W-:Y:S02]  /*06f0*/  STS [R2], RZ ;  /* 0x000000ff02007388 */ /* 0x0001e40000000800 */
.L_x_57:
[----:B------:R-:W-:Y:S05]  /*0700*/  BSYNC.RECONVERGENT B0 ;  /* 0x0000000000007941 */ /* 0x000fea0003800200 */
.L_x_56:
[----:B------:R1:W-:Y:S01]  /*0710*/  @!P1 STS [R17+0x64], RZ ;  /* 0x000064ff11009388 */ /* 0x0003e20000000800 */
[----:B------:R-:W-:Y:S05]  /*0720*/  WARPSYNC.ALL ;  /* 0x0000000000007948 */ /* 0x000fea0003800000 */
[----:B------:R1:W-:Y:S01]  /*0730*/  @!P1 STS [R16+0x64], RZ ;  /* 0x000064ff10009388 */ /* 0x0003e20000000800 */
[----:B------:R-:W-:Y:S06]  /*0740*/  BAR.SYNC.DEFER_BLOCKING 0x0 ;  /* 0x0000000000007b1d */ /* 0x000fec0000010000 */
[----:B------:R-:W-:Y:S05]  /*0750*/  @P2 BRA `(.L_x_58) ;  /* 0x0000000800242947 */ /* 0x000fea0003800000 */
[----:B------:R-:W3:Y:S01]  /*0760*/  LDCU UR17, c[0x0][0x3a0] ;  /* 0x00007400ff1177ac */ /* 0x000ee20008000800 */
[----:B------:R-:W-:Y:S01]  /*0770*/  CS2R R6, SRZ ;  /* 0x0000000000067805 */ /* 0x000fe2000001ff00 */
[----:B---3--:R-:W-:-:S09]  /*0780*/  UISETP.GE.AND UP0, UPT, UR17, 0x1, UPT ;  /* 0x000000011100788c */ /* 0x008fd2000bf06270 */
[----:B------:R-:W-:Y:S05]  /*0790*/  BRA.U !UP0, `(.L_x_59) ;  /* 0x0000000908047547 */ /* 0x000fea000b800000 */
[----:B------:R-:W-:Y:S01]  /*07a0*/  UISETP.GE.U32.AND UP0, UPT, UR17, 0x8, UPT ;  /* 0x000000081100788c */ /* 0x000fe2000bf06070 */
[----:B------:R-:W-:Y:S01]  /*07b0*/  CS2R R6, SRZ ;  /* 0x0000000000067805 */ /* 0x000fe2000001ff00 */
[----:B0-2---:R-:W-:Y:S01]  /*07c0*/  IMAD.MOV.U32 R0, RZ, RZ, R23 ;  /* 0x000000ffff007224 */ /* 0x005fe200078e0017 */
[----:B------:R-:W-:-:S06]  /*07d0*/  UMOV UR4, URZ ;  /* 0x000000ff00047c82 */ /* 0x000fcc0008000000 */
[----:B------:R-:W-:Y:S05]  /*07e0*/  BRA.U !UP0, `(.L_x_60) ;  /* 0x0000000108c87547 */ /* 0x000fea000b800000 */
[----:B------:R-:W-:Y:S02]  /*07f0*/  HFMA2 R7, -RZ, RZ, 0, 0 ;  /* 0x00000000ff077431 */ /* 0x000fe400000001ff */
[----:B------:R-:W-:Y:S01]  /*0800*/  IMAD.MOV.U32 R2, RZ, RZ, R19 ;  /* 0x000000ffff027224 */ /* 0x000fe200078e0013 */
[----:B------:R-:W-:Y:S01]  /*0810*/  MOV R3, R20 ;  /* 0x0000001400037202 */ /* 0x000fe20000000f00 */
[----:B------:R-:W-:Y:S01]  /*0820*/  IMAD.MOV.U32 R0, RZ, RZ, R23 ;  /* 0x000000ffff007224 */ /* 0x000fe200078e0017 */
[----:B------:R-:W-:Y:S01]  /*0830*/  UMOV UR7, 0xfa10 ;  /* 0x0000fa1000077882 */ /* 0x000fe20000000000 */
[----:B------:R-:W-:-:S05]  /*0840*/  UMOV UR4, UR10 ;  /* 0x0000000a00047c82 */ /* 0x000fca0008000000 */
.L_x_61:
[----:B------:R-:W0:Y:S01]  /*0850*/  LDS R11, [R2+-0x10] ;  /* 0xfffff000020b7984 */ /* 0x000e220000000800 */
[----:B------:R-:W0:Y:S01]  /*0860*/  LDCU.64 UR8, c[0x3][UR7+-0x10] ;  /* 0x00fffe00070877ac */ /* 0x000e220008000a00 */
[----:B------:R-:W-:Y:S02]  /*0870*/  IADD3 R0, PT, PT, R0, 0x8, RZ ;  /* 0x0000000800007810 */ /* 0x000fe40007ffe0ff */
[----:B------:R-:W2:Y:S01]  /*0880*/  LDS R12, [R3+-0x10] ;  /* 0xfffff000030c7984 */ /* 0x000ea20000000800 */
[----:B------:R-:W3:Y:S03]  /*0890*/  LDCU.64 UR18, c[0x3][UR7+-0x8] ;  /* 0x00ffff00071277ac */ /* 0x000ee60008000a00 */
[----:B------:R-:W4:Y:S01]  /*08a0*/  LDS R28, [R2+-0xc] ;  /* 0xfffff400021c7984 */ /* 0x000f220000000800 */
[----:B------:R-:W-:-:S03]  /*08b0*/  UIADD3 UR4, UPT, UPT, UR4, 0x8, URZ ;  /* 0x0000000804047890 */ /* 0x000fc6000fffe0ff */
[----:B------:R-:W5:Y:S01]  /*08c0*/  LDS R10, [R3+-0xc] ;  /* 0xfffff400030a7984 */ /* 0x000f620000000800 */
[----:B------:R-:W-:-:S03]  /*08d0*/  UISETP.NE.AND UP0, UPT, UR4, URZ, UPT ;  /* 0x000000ff0400728c */ /* 0x000fc6000bf05270 */
[----:B------:R-:W3:Y:S04]  /*08e0*/  LDS R9, [R2+-0x8] ;  /* 0xfffff80002097984 */ /* 0x000ee80000000800 */
[----:B------:R-:W1:Y:S04]  /*08f0*/  LDS R8, [R3+-0x8] ;  /* 0xfffff80003087984 */ /* 0x000e680000000800 */
[----:B------:R-:W1:Y:S04]  /*0900*/  LDS R5, [R2+-0x4] ;  /* 0xfffffc0002057984 */ /* 0x000e680000000800 */
[----:B------:R-:W1:Y:S01]  /*0910*/  LDS R4, [R3+-0x4] ;  /* 0xfffffc0003047984 */ /* 0x000e620000000800 */
[----:B0-----:R-:W-:-:S03]  /*0920*/  FFMA R11, R11, UR8, R6 ;  /* 0x000000080b0b7c23 */ /* 0x001fc60008000006 */
[----:B------:R-:W0:Y:S01]  /*0930*/  LDS R6, [R2] ;  /* 0x0000000002067984 */ /* 0x000e220000000800 */
[----:B--2---:R-:W-:-:S03]  /*0940*/  FFMA R13, R12, UR8, R7 ;  /* 0x000000080c0d7c23 */ /* 0x004fc60008000007 */
[----:B------:R-:W2:Y:S01]  /*0950*/  LDS R7, [R3] ;  /* 0x0000000003077984 */ /* 0x000ea20000000800 */
[----:B----4-:R-:W-:-:S03]  /*0960*/  FFMA R28, R28, UR9, R11 ;  /* 0x000000091c1c7c23 */ /* 0x010fc6000800000b */
[----:B------:R-:W-:Y:S01]  /*0970*/  LDS R11, [R2+0xc] ;  /* 0x00000c00020b7984 */ /* 0x000fe20000000800 */
[----:B-----5:R-:W-:Y:S01]  /*0980*/  FFMA R13, R10, UR9, R13 ;  /* 0x000000090a0d7c23 */ /* 0x020fe2000800000d */
[----:B------:R-:W0:Y:S02]  /*0990*/  LDCU.64 UR8, c[0x3][UR7] ;  /* 0x00c00000070877ac */ /* 0x000e240008000a00 */
[----:B------:R-:W4:Y:S01]  /*09a0*/  LDS R10, [R2+0x4] ;  /* 0x00000400020a7984 */ /* 0x000f220000000800 */
[----:B---3--:R-:W-:-:S03]  /*09b0*/  FFMA R28, R9, UR18, R28 ;  /* 0x00000012091c7c23 */ /* 0x008fc6000800001c */
[----:B------:R-:W3:Y:S01]  /*09c0*/  LDS R9, [R3+0x4] ;  /* 0x0000040003097984 */ /* 0x000ee20000000800 */
[----:B-1----:R-:W-:-:S03]  /*09d0*/  FFMA R13, R8, UR18, R13 ;  /* 0x00000012080d7c23 */ /* 0x002fc6000800000d */
[----:B------:R1:W5:Y:S01]  /*09e0*/  LDS R8, [R2+0x8] ;  /* 0x0000080002087984 */ /* 0x0003620000000800 */
[----:B------:R-:W-:-:S03]  /*09f0*/  FFMA R27, R5, UR19, R28 ;  /* 0x00000013051b7c23 */ /* 0x000fc6000800001c */
[----:B------:R-:W5:Y:S01]  /*0a00*/  LDS R5, [R3+0x8] ;  /* 0x0000080003057984 */ /* 0x000f620000000800 */
[----:B------:R-:W-:Y:S01]  /*0a10*/  FFMA R12, R4, UR19, R13 ;  /* 0x00000013040c7c23 */ /* 0x000fe2000800000d */
[----:B------:R-:W5:Y:S02]  /*0a20*/  LDCU.64 UR18, c[0x3][UR7+0x8] ;  /* 0x00c00100071277ac */ /* 0x000f640008000a00 */
[----:B------:R0:W5:Y:S01]  /*0a30*/  LDS R4, [R3+0xc] ;  /* 0x00000c0003047984 */ /* 0x0001620000000800 */
[----:B-1----:R-:W-:Y:S01]  /*0a40*/  VIADD R2, R2, 0x20 ;  /* 0x0000002002027836 */ /* 0x002fe20000000000 */
[----:B------:R-:W-:Y:S01]  /*0a50*/  UIADD3 UR7, UPT, UPT, UR7, 0x20, URZ ;  /* 0x0000002007077890 */ /* 0x000fe2000fffe0ff */
[----:B0-----:R-:W-:Y:S01]  /*0a60*/  IADD3 R3, PT, PT, R3, 0x20, RZ ;  /* 0x0000002003037810 */ /* 0x001fe20007ffe0ff */
[----:B------:R-:W-:Y:S01]  /*0a70*/  FFMA R27, R6, UR8, R27 ;  /* 0x00000008061b7c23 */ /* 0x000fe2000800001b */
[----:B--2---:R-:W-:-:S03]  /*0a80*/  FFMA R12, R7, UR8, R12 ;  /* 0x00000008070c7c23 */ /* 0x004fc6000800000c */
[----:B----4-:R-:W-:Y:S01]  /*0a90*/  FFMA R27, R10, UR9, R27 ;  /* 0x000000090a1b7c23 */ /* 0x010fe2000800001b */
[----:B---3--:R-:W-:-:S03]  /*0aa0*/  FFMA R12, R9, UR9, R12 ;  /* 0x00000009090c7c23 */ /* 0x008fc6000800000c */
[----:B-----5:R-:W-:Y:S01]  /*0ab0*/  FFMA R8, R8, UR18, R27 ;  /* 0x0000001208087c23 */ /* 0x020fe2000800001b */
[----:B------:R-:W-:-:S03]  /*0ac0*/  FFMA R5, R5, UR18, R12 ;  /* 0x0000001205057c23 */ /* 0x000fc6000800000c */
[----:B------:R-:W-:Y:S01]  /*0ad0*/  FFMA R6, R11, UR19, R8 ;  /* 0x000000130b067c23 */ /* 0x000fe20008000008 */
[----:B------:R-:W-:Y:S01]  /*0ae0*/  FFMA R7, R4, UR19, R5 ;  /* 0x0000001304077c23 */ /* 0x000fe20008000005 */
[----:B------:R-:W-:Y:S06]  /*0af0*/  BRA.U UP0, `(.L_x_61) ;  /* 0xfffffffd00547547 */ /* 0x000fec000b83ffff */
[----:B------:R-:W-:-:S05]  /*0b00*/  UMOV UR4, UR5 ;  /* 0x0000000500047c82 */ /* 0x000fca0008000000 */
.L_x_60:
[----:B------:R-:W-:-:S09]  /*0b10*/  UISETP.NE.AND UP0, UPT, UR14, URZ, UPT ;  /* 0x000000ff0e00728c */ /* 0x000fd2000bf05270 */
[----:B------:R-:W-:Y:S05]  /*0b20*/  BRA.U !UP0, `(.L_x_59) ;  /* 0x0000000508207547 */ /* 0x000fea000b800000 */
[----:B------:R-:W-:Y:S02]  /*0b30*/  UIADD3 UR7, UPT, UPT, UR14, -0x1, URZ ;  /* 0xffffffff0e077890 */ /* 0x000fe4000fffe0ff */
[----:B------:R-:W-:Y:S02]  /*0b40*/  UISETP.NE.AND UP1, UPT, UR15, URZ, UPT ;  /* 0x000000ff0f00728c */ /* 0x000fe4000bf25270 */
[----:B------:R-:W-:-:S09]  /*0b50*/  UISETP.GE.U32.AND UP0, UPT, UR7, 0x3, UPT ;  /* 0x000000030700788c */ /* 0x000fd2000bf06070 */
[----:B------:R-:W-:Y:S05]  /*0b60*/  BRA.U !UP0, `(.L_x_62) ;  /* 0x0000000108747547 */ /* 0x000fea000b800000 */
[----:B------:R-:W0:Y:S01]  /*0b70*/  S2UR UR8, SR_CgaCtaId ;  /* 0x00000000000879c3 */ /* 0x000e220000008800 */
[----:B------:R-:W-:Y:S02]  /*0b80*/  UMOV UR7, 0x400 ;  /* 0x0000040000077882 */ /* 0x000fe40000000000 */
[----:B------:R-:W-:Y:S02]  /*0b90*/  UIADD3 UR9, UPT, UPT, UR7, 0x300, URZ ;  /* 0x0000030007097890 */ /* 0x000fe4000fffe0ff */
[----:B0-----:R-:W-:Y:S02]  /*0ba0*/  ULEA UR7, UR8, UR7, 0x18 ;  /* 0x0000000708077291 */ /* 0x001fe4000f8ec0ff */
[----:B------:R-:W-:-:S04]  /*0bb0*/  ULEA UR9, UR8, UR9, 0x18 ;  /* 0x0000000908097291 */ /* 0x000fc8000f8ec0ff */
[C---:B------:R-:W-:Y:S01]  /*0bc0*/  LEA R8, R0.reuse, UR7, 0x2 ;  /* 0x0000000700087c11 */ /* 0x040fe2000f8e10ff */
[----:B------:R-:W-:Y:S01]  /*0bd0*/  UMOV UR7, 0xfa00 ;  /* 0x0000fa0000077882 */ /* 0x000fe20000000000 */
[C---:B------:R-:W-:Y:S01]  /*0be0*/  LEA R10, R0.reuse, UR9, 0x2 ;  /* 0x00000009000a7c11 */ /* 0x040fe2000f8e10ff */
[----:B------:R-:W-:Y:S01]  /*0bf0*/  ULEA UR7, UR4, UR7, 0x2 ;  /* 0x0000000704077291 */ /* 0x000fe2000f8e10ff */
[----:B------:R-:W-:Y:S01]  /*0c00*/  VIADD R0, R0, 0x4 ;  /* 0x0000000400007836 */ /* 0x000fe20000000000 */
[----:B------:R-:W0:Y:S01]  /*0c10*/  LDS R9, [R8] ;  /* 0x0000000008097984 */ /* 0x000e220000000800 */
[----:B------:R-:W-:-:S03]  /*0c20*/  UIADD3 UR4, UPT, UPT, UR4, 0x4, URZ ;  /* 0x0000000404047890 */ /* 0x000fc6000fffe0ff */
[----:B------:R-:W2:Y:S04]  /*0c30*/  LDS R12, [R10] ;  /* 0x000000000a0c7984 */ /* 0x000ea80000000800 */
[----:B------:R-:W3:Y:S02]  /*0c40*/  LDS R28, [R8+0x4] ;  /* 0x00000400081c7984 */ /* 0x000ee40000000800 */
[----:B------:R-:W0:Y:S02]  /*0c50*/  LDCU.64 UR18, c[0x3][UR7] ;  /* 0x00c00000071277ac */ /* 0x000e240008000a00 */
[----:B------:R-:W4:Y:S01]  /*0c60*/  LDS R11, [R10+0x4] ;  /* 0x000004000a0b7984 */ /* 0x000f220000000800 */
[----:B------:R-:W5:Y:S03]  /*0c70*/  LDCU.64 UR8, c[0x3][UR7+0x8] ;  /* 0x00c00100070877ac */ /* 0x000f660008000a00 */
[----:B------:R-:W5:Y:S04]  /*0c80*/  LDS R3, [R8+0x8] ;  /* 0x0000080008037984 */ /* 0x000f680000000800 */
[----:B------:R-:W1:Y:S04]  /*0c90*/  LDS R2, [R10+0x8] ;  /* 0x000008000a027984 */ /* 0x000e680000000800 */
[----:B------:R-:W1:Y:S04]  /*0ca0*/  LDS R4, [R8+0xc] ;  /* 0x00000c0008047984 */ /* 0x000e680000000800 */
[----:B------:R-:W1:Y:S01]  /*0cb0*/  LDS R5, [R10+0xc] ;  /* 0x00000c000a057984 */ /* 0x000e620000000800 */
[----:B0-----:R-:W-:Y:S01]  /*0cc0*/  FFMA R9, R9, UR18, R6 ;  /* 0x0000001209097c23 */ /* 0x001fe20008000006 */
[----:B--2---:R-:W-:-:S03]  /*0cd0*/  FFMA R12, R12, UR18, R7 ;  /* 0x000000120c0c7c23 */ /* 0x004fc60008000007 */
[----:B---3--:R-:W-:Y:S01]  /*0ce0*/  FFMA R28, R28, UR19, R9 ;  /* 0x000000131c1c7c23 */ /* 0x008fe20008000009 */
[----:B----4-:R-:W-:-:S03]  /*0cf0*/  FFMA R11, R11, UR19, R12 ;  /* 0x000000130b0b7c23 */ /* 0x010fc6000800000c */
[----:B-----5:R-:W-:Y:S01]  /*0d00*/  FFMA R3, R3, UR8, R28 ;  /* 0x0000000803037c23 */ /* 0x020fe2000800001c */
[----:B-1----:R-:W-:-:S03]  /*0d10*/  FFMA R2, R2, UR8, R11 ;  /* 0x0000000802027c23 */ /* 0x002fc6000800000b */
[----:B------:R-:W-:Y:S01]  /*0d20*/  FFMA R6, R4, UR9, R3 ;  /* 0x0000000904067c23 */ /* 0x000fe20008000003 */
[----:B------:R-:W-:-:S07]  /*0d30*/  FFMA R7, R5, UR9, R2 ;  /* 0x0000000905077c23 */ /* 0x000fce0008000002 */
.L_x_62:
[----:B------:R-:W-:Y:S05]  /*0d40*/  BRA.U !UP1, `(.L_x_59) ;  /* 0x0000000109987547 */ /* 0x000fea000b800000 */
[----:B------:R-:W-:Y:S02]  /*0d50*/  UISETP.NE.AND UP0, UPT, UR15, 0x1, UPT ;  /* 0x000000010f00788c */ /* 0x000fe4000bf05270 */
[----:B------:R-:W-:-:S07]  /*0d60*/  ULOP3.LUT UP1, URZ, UR17, 0x1, URZ, 0xc0, !UPT ;  /* 0x0000000111ff7892 */ /* 0x000fce000f82c0ff */
        /* <DEDUP_REMOVED lines=10> */
[----:B------:R-:W-:Y:S01]  /*0e10*/  IADD3 R0, PT, PT, R0, 0x2, RZ ;  /* 0x0000000200007810 */ /* 0x000fe20007ffe0ff */
[----:B------:R-:W0:Y:S01]  /*0e20*/  LDS R3, [R2] ;  /* 0x0000000002037984 */ /* 0x000e220000000800 */
[----:B------:R-:W-:-:S03]  /*0e30*/  UIADD3 UR4, UPT, UPT, UR4, 0x2, URZ ;  /* 0x0000000204047890 */ /* 0x000fc6000fffe0ff */
[----:B------:R-:W2:Y:S04]  /*0e40*/  LDS R8, [R4] ;  /* 0x0000000004087984 */ /* 0x000ea80000000800 */
[----:B------:R-:W3:Y:S02]  /*0e50*/  LDS R10, [R2+0x4] ;  /* 0x00000400020a7984 */ /* 0x000ee40000000800 */
[----:B------:R-:W0:Y:S02]  /*0e60*/  LDCU.64 UR8, c[0x3][UR7] ;  /* 0x00c00000070877ac */ /* 0x000e240008000a00 */
[----:B------:R-:W4:Y:S01]  /*0e70*/  LDS R12, [R4+0x4] ;  /* 0x00000400040c7984 */ /* 0x000f220000000800 */
[----:B0-----:R-:W-:Y:S01]  /*0e80*/  FFMA R3, R3, UR8, R6 ;  /* 0x0000000803037c23 */ /* 0x001fe20008000006 */
[----:B--2---:R-:W-:-:S03]  /*0e90*/  FFMA R7, R8, UR8, R7 ;  /* 0x0000000808077c23 */ /* 0x004fc60008000007 */
[----:B---3--:R-:W-:Y:S01]  /*0ea0*/  FFMA R6, R10, UR9, R3 ;  /* 0x000000090a067c23 */ /* 0x008fe20008000003 */
[----:B----4-:R-:W-:-:S07]  /*0eb0*/  FFMA R7, R12, UR9, R7 ;  /* 0x000000090c077c23 */ /* 0x010fce0008000007 */
.L_x_63:
        /* <DEDUP_REMOVED lines=8> */
[----:B------:R-:W-:Y:S01]  /*0f40*/  LEA R0, R0, UR9, 0x2 ;  /* 0x0000000900007c11 */ /* 0x000fe2000f8e10ff */
[----:B------:R-:W-:Y:S02]  /*0f50*/  ULEA UR4, UR4, UR7, 0x2 ;  /* 0x0000000704047291 */ /* 0x000fe4000f8e10ff */
[----:B------:R-:W0:Y:S04]  /*0f60*/  LDS R3, [R2] ;  /* 0x0000000002037984 */ /* 0x000e280000000800 */
[----:B------:R-:W2:Y:S06]  /*0f70*/  LDS R0, [R0] ;  /* 0x0000000000007984 */ /* 0x000eac0000000800 */
[----:B------:R-:W0:Y:S02]  /*0f80*/  LDCU UR4, c[0x3][UR4] ;  /* 0x00c00000040477ac */ /* 0x000e240008000800 */
[----:B0-----:R-:W-:Y:S01]  /*0f90*/  FFMA R6, R3, UR4, R6 ;  /* 0x0000000403067c23 */ /* 0x001fe20008000006 */
[----:B--2---:R-:W-:-:S07]  /*0fa0*/  FFMA R7, R0, UR4, R7 ;  /* 0x0000000400077c23 */ /* 0x004fce0008000007 */
.L_x_59:
[----:B------:R-:W-:Y:S05]  /*0fb0*/  WARPSYNC.ALL ;  /* 0x0000000000007948 */ /* 0x000fea0003800000 */
[----:B------:R-:W-:Y:S06]  /*0fc0*/  BAR.SYNC.DEFER_BLOCKING 0x0 ;  /* 0x0000000000007b1d */ /* 0x000fec0000010000 */
[----:B------:R3:W-:Y:S04]  /*0fd0*/  STS [R17], R6 ;  /* 0x0000000611007388 */ /* 0x0007e80000000800 */
[----:B------:R3:W-:Y:S02]  /*0fe0*/  STS [R16], R7 ;  /* 0x0000000710007388 */ /* 0x0007e40000000800 */
.L_x_58:
[----:B------:R-:W-:Y:S05]  /*0ff0*/  WARPSYNC.ALL ;  /* 0x0000000000007948 */ /* 0x000fea0003800000 */
[----:B------:R-:W-:Y:S01]  /*1000*/  BAR.SYNC.DEFER_BLOCKING 0x0 ;  /* 0x0000000000007b1d */ /* 0x000fe20000010000 */
[----:B------:R-:W-:Y:S02]  /*1010*/  ISETP.GE.U32.AND P0, PT, R25, R22, PT ;  /* 0x000000161900720c */ /* 0x000fe40003f06070 */
[----:B------:R-:W-:Y:S02]  /*1020*/  ISETP.GT.U32.AND P4, PT, R26, 0xf, PT ;  /* 0x0000000f1a00780c */ /* 0x000fe40003f84070 */
[----:B0-2---:R-:W-:Y:S01]  /*1030*/  P2R R0, PR, RZ, 0x1 ;  /* 0x00000001ff007803 */ /* 0x005fe20000000000 */
[----:B------:R-:W-:Y:S01]  /*1040*/  BSSY.RECONVERGENT B0, `(.L_x_64) ;  /* 0x000002b000007945 */ /* 0x000fe20003800200 */
[----:B------:R-:W-:-:S02]  /*1050*/  PLOP3.LUT P3, PT, PT, PT, PT, 0x8, 0x80 ;  /* 0x000000000080781c */ /* 0x000fc40003f6e170 */
[----:B------:R-:W-:Y:S02]  /*1060*/  PLOP3.LUT P2, PT, PT, PT, PT, 0x8, 0x80 ;  /* 0x000000000080781c */ /* 0x000fe40003f4e170 */
[----:B------:R-:W-:Y:S01]  /*1070*/  PLOP3.LUT P1, PT, PT, PT, PT, 0x8, 0x80 ;  /* 0x000000000080781c */ /* 0x000fe20003f2e170 */
[----:B------:R-:W0:Y:S04]  /*1080*/  LDS R3, [R17] ;  /* 0x0000000011037984 */ /* 0x000e280000000800 */
[----:B0-----:R0:W-:Y:S04]  /*1090*/  STS [R18], R3 ;  /* 0x0000000312007388 */ /* 0x0011e80000000800 */
[----:B------:R0:W-:Y:S01]  /*10a0*/  @!P0 STS [R14], RZ ;  /* 0x000000ff0e008388 */ /* 0x0001e20000000800 */
[----:B------:R-:W-:Y:S01]  /*10b0*/  BAR.SYNC.DEFER_BLOCKING 0x0 ;  /* 0x0000000000007b1d */ /* 0x000fe20000010000 */
[----:B------:R-:W-:-:S05]  /*10c0*/  PLOP3.LUT P0, PT, PT, PT, PT, 0x8, 0x80 ;  /* 0x000000000080781c */ /* 0x000fca0003f0e170 */
[----:B------:R-:W-:Y:S08]  /*10d0*/  @P4 BRA `(.L_x_65) ;  /* 0x0000000000844947 */ /* 0x000ff00003800000 */
[----:B------:R-:W-:Y:S01]  /*10e0*/  LDS R0, [R18] ;  /* 0x0000000012007984 */ /* 0x000fe20000000800 */
[----:B------:R-:W-:-:S03]  /*10f0*/  ISETP.GT.U32.AND P5, PT, R26, 0x7, PT ;  /* 0x000000071a00780c */ /* 0x000fc60003fa4070 */
[----:B0-----:R-:W0:Y:S02]  /*1100*/  LDS R3, [R18+0x40] ;  /* 0x0000400012037984 */ /* 0x001e240000000800 */
[----:B0-----:R-:W-:-:S05]  /*1110*/  FADD R3, R0, R3 ;  /* 0x0000000300037221 */ /* 0x001fca0000000000 */
[----:B------:R2:W-:Y:S03]  /*1120*/  STS [R18], R3 ;  /* 0x0000000312007388 */ /* 0x0005e60000000800 */
[----:B------:R-:W-:Y:S05]  /*1130*/  @P5 BRA `(.L_x_65) ;  /* 0x00000000006c5947 */ /* 0x000fea0003800000 */
[----:B------:R-:W2:Y:S01]  /*1140*/  LDS R0, [R18+0x20] ;  /* 0x0000200012007984 */ /* 0x000ea20000000800 */
[----:B------:R-:W-:Y:S02]  /*1150*/  ISETP.GT.U32.AND P5, PT, R26, 0x3, PT ;  /* 0x000000031a00780c */ /* 0x000fe40003fa4070 */
[----:B------:R-:W-:Y:S02]  /*1160*/  PLOP3.LUT P1, PT, PT, PT, PT, 0x80, 0x8 ;  /* 0x000000000008781c */ /* 0x000fe40003f2f070 */
[----:B------:R-:W-:Y:S02]  /*1170*/  PLOP3.LUT P2, PT, PT, PT, PT, 0x8, 0x80 ;  /* 0x000000000080781c */ /* 0x000fe40003f4e170 */
[----:B------:R-:W-:Y:S01]  /*1180*/  PLOP3.LUT P0, PT, PT, PT, PT, 0x8, 0x80 ;  /* 0x000000000080781c */ /* 0x000fe20003f0e170 */
[----:B--2---:R-:W-:-:S05]  /*1190*/  FADD R3, R3, R0 ;  /* 0x0000000003037221 */ /* 0x004fca0000000000 */
[----:B------:R4:W-:Y:S01]  /*11a0*/  STS [R18], R3 ;  /* 0x0000000312007388 */ /* 0x0009e20000000800 */
[----:B------:R-:W-:Y:S06]  /*11b0*/  @P5 BRA `(.L_x_65) ;  /* 0x00000000004c5947 */ /* 0x000fec0003800000 */
[----:B------:R-:W4:Y:S01]  /*11c0*/  LDS R0, [R18+0x10] ;  /* 0x0000100012007984 */ /* 0x000f220000000800 */
[----:B------:R-:W-:Y:S02]  /*11d0*/  ISETP.GT.U32.AND P5, PT, R26, 0x1, PT ;  /* 0x000000011a00780c */ /* 0x000fe40003fa4070 */
[----:B------:R-:W-:Y:S02]  /*11e0*/  PLOP3.LUT P2, PT, PT, PT, PT, 0x80, 0x8 ;  /* 0x000000000008781c */ /* 0x000fe40003f4f070 */
[----:B------:R-:W-:Y:S02]  /*11f0*/  PLOP3.LUT P1, PT, PT, PT, PT, 0x80, 0x8 ;  /* 0x000000000008781c */ /* 0x000fe40003f2f070 */
[----:B------:R-:W-:Y:S01]  /*1200*/  PLOP3.LUT P0, PT, PT, PT, PT, 0x8, 0x80 ;  /* 0x000000000080781c */ /* 0x000fe20003f0e170 */
[----:B----4-:R-:W-:-:S05]  /*1210*/  FADD R3, R3, R0 ;  /* 0x0000000003037221 */ /* 0x010fca0000000000 */
[----:B------:R0:W-:Y:S01]  /*1220*/  STS [R18], R3 ;  /* 0x0000000312007388 */ /* 0x0001e20000000800 */
[----:B------:R-:W-:Y:S06]  /*1230*/  @P5 BRA `(.L_x_65) ;  /* 0x00000000002c5947 */ /* 0x000fec0003800000 */
[----:B------:R-:W-:Y:S01]  /*1240*/  ISETP.NE.AND P5, PT, R26, RZ, PT ;  /* 0x000000ff1a00720c */ /* 0x000fe20003fa5270 */
[----:B------:R-:W0:Y:S01]  /*1250*/  LDS R0, [R18+0x8] ;  /* 0x0000080012007984 */ /* 0x000e220000000800 */
[----:B------:R-:W-:Y:S02]  /*1260*/  PLOP3.LUT P2, PT, PT, PT, PT, 0x80, 0x8 ;  /* 0x000000000008781c */ /* 0x000fe40003f4f070 */
[----:B------:R-:W-:-:S09]  /*1270*/  PLOP3.LUT P0, PT, PT, PT, PT, 0x80, 0x8 ;  /* 0x000000000008781c */ /* 0x000fd20003f0f070 */
[----:B------:R-:W2:Y:S01]  /*1280*/  @!P5 LDS R2, [R18+0x4] ;  /* 0x000004001202d984 */ /* 0x000ea20000000800 */
[----:B------:R-:W-:Y:S02]  /*1290*/  @!P5 PLOP3.LUT P3, PT, PT, PT, PT, 0x80, 0x8 ;  /* 0x000000000008d81c */ /* 0x000fe40003f6f070 */
[----:B------:R-:W-:Y:S01]  /*12a0*/  @!P5 PLOP3.LUT P1, PT, PT, PT, PT, 0x80, 0x8 ;  /* 0x000000000008d81c */ /* 0x000fe20003f2f070 */
[----:B0-----:R-:W-:-:S05]  /*12b0*/  FADD R3, R3, R0 ;  /* 0x0000000003037221 */ /* 0x001fca0000000000 */
[----:B------:R0:W-:Y:S01]  /*12c0*/  STS [R18], R3 ;  /* 0x0000000312007388 */ /* 0x0001e20000000800 */
[----:B--2---:R-:W-:-:S05]  /*12d0*/  @!P5 FADD R5, R3, R2 ;  /* 0x000000020305d221 */ /* 0x004fca0000000000 */
[----:B------:R0:W-:Y:S02]  /*12e0*/  @!P5 STS [R18], R5 ;  /* 0x000000051200d388 */ /* 0x0001e40000000800 */
.L_x_65:
[----:B------:R-:W-:Y:S05]  /*12f0*/  BSYNC.RECONVERGENT B0 ;  /* 0x0000000000007941 */ /* 0x000fea0003800200 */
.L_x_64:
[----:B------:R-:W-:Y:S01]  /*1300*/  BAR.SYNC.DEFER_BLOCKING 0x0 ;  /* 0x0000000000007b1d */ /* 0x000fe20000010000 */
[----:B------:R-:W-:-:S05]  /*1310*/  ISETP.NE.AND P5, PT, R25, RZ, PT ;  /* 0x000000ff1900720c */ /* 0x000fca0003fa5270 */
[----:B------:R-:W-:Y:S08]  /*1320*/  BSSY.RECONVERGENT B0, `(.L_x_66) ;  /* 0x0000015000007945 */ /* 0x000ff00003800200 */
[----:B------:R-:W-:Y:S05]  /*1330*/  @P5 BRA `(.L_x_67) ;  /* 0x00000000004c5947 */ /* 0x000fea0003800000 */
[----:B0-2-4-:R-:W0:Y:S02]  /*1340*/  LDS R3, [R18] ;  /* 0x0000000012037984 */ /* 0x015e240000000800 */
[----:B0-----:R-:W-:-:S13]  /*1350*/  FSETP.NEU.AND P5, PT, R3, RZ, PT ;  /* 0x000000ff0300720b */ /* 0x001fda0003fad000 */
[----:B------:R-:W-:Y:S05]  /*1360*/  @!P5 BRA `(.L_x_67) ;  /* 0x000000000040d947 */ /* 0x000fea0003800000 */
        /* <DEDUP_REMOVED lines=11> */
[----:B------:R-:W-:Y:S01]  /*1420*/  HFMA2 R0, -RZ, RZ, 2.5, 0 ;  /* 0x41000000ff007431 */ /* 0x000fe200000001ff */
[----:B------:R-:W-:-:S07]  /*1430*/  MOV R2, 0x1450 ;  /* 0x0000145000027802 */ /* 0x000fce0000000f00 */
[----:B-1-3--:R-:W-:Y:S05]  /*1440*/  CALL.REL.NOINC `($__internal_2_$__cuda_sm3x_div_rn_noftz_f32_slowpath) ;  /* 0x0000000400f47944 */ /* 0x00afea0003c00000 */
.L_x_69:
[----:B------:R-:W-:Y:S05]  /*1450*/  BSYNC.RECONVERGENT B1 ;  /* 0x0000000000017941 */ /* 0x000fea0003800200 */
.L_x_68:
[----:B------:R0:W-:Y:S02]  /*1460*/  STS [R18], R5 ;  /* 0x0000000512007388 */ /* 0x0001e40000000800 */
.L_x_67:
[----:B------:R-:W-:Y:S05]  /*1470*/  BSYNC.RECONVERGENT B0 ;  /* 0x0000000000007941 */ /* 0x000fea0003800200 */
.L_x_66:
[----:B------:R-:W-:Y:S01]  /*1480*/  BAR.SYNC.DEFER_BLOCKING 0x0 ;  /* 0x0000000000007b1d */ /* 0x000fe20000010000 */
[----:B------:R-:W-:-:S05]  /*1490*/  ISETP.GE.U32.AND P5, PT, R25, R22, PT ;  /* 0x000000161900720c */ /* 0x000fca0003fa6070 */
[----:B------:R-:W-:Y:S01]  /*14a0*/  BSSY.RECONVERGENT B0, `(.L_x_70) ;  /* 0x0000034000007945 */ /* 0x000fe20003800200 */
[----:B------:R-:W-:Y:S04]  /*14b0*/  LDS R0, [R17] ;  /* 0x0000000011007984 */ /* 0x000fe80000000800 */
[----:B0-2-4-:R-:W0:Y:S02]  /*14c0*/  LDS R3, [R15] ;  /* 0x000000000f037984 */ /* 0x015e240000000800 */
        /* <DEDUP_REMOVED lines=14> */
[----:B---3--:R-:W0:Y:S02]  /*15b0*/  @P1 LDS R7, [R18] ;  /* 0x0000000012071984 */ /* 0x008e240000000800 */
        /* <DEDUP_REMOVED lines=15> */
[----:B------:R-:W2:Y:S02]  /*16b0*/  LDS R3, [R18] ;  /* 0x0000000012037984 */ /* 0x000ea40000000800 */
[----:B--2---:R-:W-:-:S13]  /*16c0*/  FSETP.NEU.AND P5, PT, R3, RZ, PT ;  /* 0x000000ff0300720b */ /* 0x004fda0003fad000 */
        /* <DEDUP_REMOVED lines=14> */
[----:B-1----:R-:W-:Y:S05]  /*17b0*/  CALL.REL.NOINC `($__internal_2_$__cuda_sm3x_div_rn_noftz_f32_slowpath) ;  /* 0x0000000400187944 */ /* 0x002fea0003c00000 */
.L_x_73:
[----:B------:R-:W-:Y:S05]  /*17c0*/  BSYNC.RECONVERGENT B1 ;  /* 0x0000000000017941 */ /* 0x000fea0003800200 */
.L_x_72:
[----:B------:R2:W-:Y:S02]  /*17d0*/  STS [R18], R5 ;  /* 0x0000000512007388 */ /* 0x0005e40000000800 */
.L_x_71:
[----:B------:R-:W-:Y:S05]  /*17e0*/  BSYNC.RECONVERGENT B0 ;  /* 0x0000000000007941 */ /* 0x000fea0003800200 */
.L_x_70:
[----:B------:R-:W-:Y:S01]  /*17f0*/  BAR.SYNC.DEFER_BLOCKING 0x0 ;  /* 0x0000000000007b1d */ /* 0x000fe20000010000 */
[----:B------:R-:W-:-:S05]  /*1800*/  IMAD.MOV.U32 R9, RZ, RZ, RZ ;  /* 0x000000ffff097224 */ /* 0x000fca00078e00ff */
[----:B------:R-:W-:Y:S01]  /*1810*/  BSSY.RECONVERGENT B0, `(.L_x_74) ;  /* 0x000001b000007945 */ /* 0x000fe20003800200 */
[----:B------:R-:W-:Y:S04]  /*1820*/  LDS R0, [R16] ;  /* 0x0000000010007984 */ /* 0x000fe80000000800 */
[----:B------:R-:W3:Y:S02]  /*1830*/  LDS R3, [R15] ;  /* 0x000000000f037984 */ /* 0x000ee40000000800 */
[----:B---3--:R-:W-:-:S05]  /*1840*/  FMUL R3, R0, R3 ;  /* 0x0000000300037220 */ /* 0x008fca0000400000 */
[----:B------:R-:W-:Y:S01]  /*1850*/  STS [R16], R3 ;  /* 0x0000000310007388 */ /* 0x000fe20000000800 */
[----:B------:R-:W-:Y:S06]  /*1860*/  BAR.SYNC.DEFER_BLOCKING 0x0 ;  /* 0x0000000000007b1d */ /* 0x000fec0000010000 */
[----:B------:R-:W-:Y:S04]  /*1870*/  LDS R0, [R17] ;  /* 0x0000000011007984 */ /* 0x000fe80000000800 */
[----:B0-2---:R-:W0:Y:S02]  /*1880*/  LDS R5, [R16] ;  /* 0x0000000010057984 */ /* 0x005e240000000800 */
[----:B0-----:R-:W-:-:S05]  /*1890*/  FADD R7, R0, R5 ;  /* 0x0000000500077221 */ /* 0x001fca0000000000 */
[----:B------:R-:W-:-:S13]  /*18a0*/  FSETP.NEU.AND P5, PT, R7, RZ, PT ;  /* 0x000000ff0700720b */ /* 0x000fda0003fad000 */
[----:B------:R-:W-:Y:S05]  /*18b0*/  @!P5 BRA `(.L_x_75) ;  /* 0x000000000040d947 */ /* 0x000fea0003800000 */
[----:B------:R-:W0:Y:S01]  /*18c0*/  MUFU.RCP R2, R7 ;  /* 0x0000000700027308 */ /* 0x000e220000001000 */
[----:B------:R-:W-:Y:S01]  /*18d0*/  FADD R0, R0, -R5 ;  /* 0x8000000500007221 */ /* 0x000fe20000000000 */
[----:B------:R-:W-:Y:S03]  /*18e0*/  BSSY.RECONVERGENT B1, `(.L_x_75) ;  /* 0x000000d000017945 */ /* 0x000fe60003800200 */
[----:B------:R-:W-:-:S04]  /*18f0*/  FMUL R0, R0, R0 ;  /* 0x0000000000007220 */ /* 0x000fc80000400000 */
[----:B------:R-:W2:Y:S01]  /*1900*/  FCHK P5, R0, R7 ;  /* 0x0000000700007302 */ /* 0x000ea200000a0000 */
[----:B0-----:R-:W-:-:S04]  /*1910*/  FFMA R3, -R7, R2, 1 ;  /* 0x3f80000007037423 */ /* 0x001fc80000000102 */
[----:B------:R-:W-:-:S04]  /*1920*/  FFMA R3, R2, R3, R2 ;  /* 0x0000000302037223 */ /* 0x000fc80000000002 */
[----:B------:R-:W-:-:S04]  /*1930*/  FFMA R2, R0, R3, RZ ;  /* 0x0000000300027223 */ /* 0x000fc800000000ff */
[----:B------:R-:W-:-:S04]  /*1940*/  FFMA R4, -R7, R2, R0 ;  /* 0x0000000207047223 */ /* 0x000fc80000000100 */
[----:B------:R-:W-:Y:S01]  /*1950*/  FFMA R9, R3, R4, R2 ;  /* 0x0000000403097223 */ /* 0x000fe20000000002 */
[----:B--2---:R-:W-:Y:S06]  /*1960*/  @!P5 BRA `(.L_x_76) ;  /* 0x000000000010d947 */ /* 0x004fec0003800000 */
[----:B------:R-:W-:Y:S02]  /*1970*/  MOV R3, R7 ;  /* 0x0000000700037202 */ /* 0x000fe40000000f00 */
[----:B------:R-:W-:-:S07]  /*1980*/  MOV R2, 0x19a0 ;  /* 0x000019a000027802 */ /* 0x000fce0000000f00 */
[----:B-1----:R-:W-:Y:S05]  /*1990*/  CALL.REL.NOINC `($__internal_2_$__cuda_sm3x_div_rn_noftz_f32_slowpath) ;  /* 0x0000000000a07944 */ /* 0x002fea0003c00000 */
[----:B------:R-:W-:-:S07]  /*19a0*/  IMAD.MOV.U32 R9, RZ, RZ, R5 ;  /* 0x000000ffff097224 */ /* 0x000fce00078e0005 */
.L_x_76:
[----:B------:R-:W-:Y:S05]  /*19b0*/  BSYNC.RECONVERGENT B1 ;  /* 0x0000000000017941 */ /* 0x000fea0003800200 */
.L_x_75:
[----:B------:R-:W-:Y:S05]  /*19c0*/  BSYNC.RECONVERGENT B0 ;  /* 0x0000000000007941 */ /* 0x000fea0003800200 */
.L_x_74:
[----:B------:R-:W-:Y:S01]  /*19d0*/  BAR.SYNC.DEFER_BLOCKING 0x0 ;  /* 0x0000000000007b1d */ /* 0x000fe20000010000 */
[----:B------:R-:W-:-:S05]  /*19e0*/  ISETP.GT.U32.AND P5, PT, R26, 0xf, PT ;  /* 0x0000000f1a00780c */ /* 0x000fca0003fa4070 */
[----:B------:R-:W0:Y:S01]  /*19f0*/  LDCU UR4, c[0x0][0x384] ;  /* 0x00007080ff0477ac */ /* 0x000e220008000800 */
[----:B------:R-:W-:Y:S01]  /*1a00*/  STS [R16], R9 ;  /* 0x0000000910007388 */ /* 0x000fe20000000800 */
[----:B------:R-:W-:Y:S06]  /*1a10*/  BAR.SYNC.DEFER_BLOCKING 0x0 ;  /* 0x0000000000007b1d */ /* 0x000fec0000010000 */
[----:B------:R-:W-:Y:S04]  /*1a20*/  @!P5 LDS R0, [R16] ;  /* 0x000000001000d984 */ /* 0x000fe80000000800 */
[----:B------:R-:W2:Y:S02]  /*1a30*/  @!P5 LDS R3, [R16+0x40] ;  /* 0x000040001003d984 */ /* 0x000ea40000000800 */
[----:B--2---:R-:W-:-:S02]  /*1a40*/  @!P5 FADD R3, R0, R3 ;  /* 0x000000030003d221 */ /* 0x004fc40000000000 */
[----:B------:R-:W-:Y:S04]  /*1a50*/  @P1 LDS R0, [R16+0x20] ;  /* 0x0000200010001984 */ /* 0x000fe80000000800 */
[----:B------:R2:W-:Y:S04]  /*1a60*/  @!P5 STS [R16], R3 ;  /* 0x000000031000d388 */ /* 0x0005e80000000800 */
[----:B------:R-:W3:Y:S01]  /*1a70*/  @P1 LDS R5, [R16] ;  /* 0x0000000010051984 */ /* 0x000ee20000000800 */
[----:B--2---:R-:W2:Y:S01]  /*1a80*/  @!P4 LDC.64 R2, c[0x0][0x3b8] ;  /* 0x0000ee00ff02cb82 */ /* 0x004ea20000000a00 */
[----:B---3--:R-:W-:-:S02]  /*1a90*/  @P1 FADD R5, R0, R5 ;  /* 0x0000000500051221 */ /* 0x008fc40000000000 */
[----:B------:R-:W-:Y:S04]  /*1aa0*/  @P2 LDS R0, [R16+0x10] ;  /* 0x0000100010002984 */ /* 0x000fe80000000800 */
[----:B------:R3:W-:Y:S04]  /*1ab0*/  @P1 STS [R16], R5 ;  /* 0x0000000510001388 */ /* 0x0007e80000000800 */
[----:B------:R-:W4:Y:S01]  /*1ac0*/  @P2 LDS R7, [R16] ;  /* 0x0000000010072984 */ /* 0x000f220000000800 */
[----:B---3--:R-:W3:Y:S02]  /*1ad0*/  @!P4 LDC R5, c[0x0][0x380] ;  /* 0x0000e000ff05cb82 */ /* 0x008ee40000000800 */
[C---:B---3--:R-:W-:Y:S01]  /*1ae0*/  @!P4 IMAD R5, R24.reuse, R5, UR11 ;  /* 0x0000000b1805ce24 */ /* 0x048fe2000f8e0205 */
[----:B------:R-:W-:-:S03]  /*1af0*/  IADD3 R24, PT, PT, R24, 0x4, RZ ;  /* 0x0000000418187810 */ /* 0x000fc60007ffe0ff */
[----:B--2---:R-:W-:-:S04]  /*1b00*/  @!P4 IMAD.WIDE R2, R5, 0x4, R2 ;  /* 0x000000040502c825 */ /* 0x004fc800078e0202 */
[----:B----4-:R-:W-:Y:S02]  /*1b10*/  @P2 FADD R7, R0, R7 ;  /* 0x0000000700072221 */ /* 0x010fe40000000000 */
[----:B------:R-:W-:Y:S04]  /*1b20*/  @P0 LDS R0, [R16+0x8] ;  /* 0x0000080010000984 */ /* 0x000fe80000000800 */
[----:B------:R-:W-:Y:S04]  /*1b30*/  @P2 STS [R16], R7 ;  /* 0x0000000710002388 */ /* 0x000fe80000000800 */
[----:B------:R-:W2:Y:S02]  /*1b40*/  @P0 LDS R9, [R16] ;  /* 0x0000000010090984 */ /* 0x000ea40000000800 */
[----:B--2---:R-:W-:-:S02]  /*1b50*/  @P0 FADD R9, R0, R9 ;  /* 0x0000000900090221 */ /* 0x004fc40000000000 */
[----:B------:R-:W-:Y:S04]  /*1b60*/  @P3 LDS R0, [R16+0x4] ;  /* 0x0000040010003984 */ /* 0x000fe80000000800 */
[----:B------:R-:W-:Y:S01]  /*1b70*/  @P0 STS [R16], R9 ;  /* 0x0000000910000388 */ /* 0x000fe20000000800 */
[----:B0-----:R-:W-:-:S03]  /*1b80*/  ISETP.GE.AND P0, PT, R24, UR4, PT ;  /* 0x0000000418007c0c */ /* 0x001fc6000bf06270 */
[----:B------:R-:W0:Y:S02]  /*1b90*/  @P3 LDS R11, [R16] ;  /* 0x00000000100b3984 */ /* 0x000e240000000800 */
[----:B0-----:R-:W-:-:S05]  /*1ba0*/  @P3 FADD R11, R0, R11 ;  /* 0x0000000b000b3221 */ /* 0x001fca0000000000 */
[----:B------:R-:W-:Y:S01]  /*1bb0*/  @P3 STS [R16], R11 ;  /* 0x0000000b10003388 */ /* 0x000fe20000000800 */
[----:B------:R-:W-:Y:S06]  /*1bc0*/  BAR.SYNC.DEFER_BLOCKING 0x0 ;  /* 0x0000000000007b1d */ /* 0x000fec0000010000 */
[----:B------:R-:W0:Y:S02]  /*1bd0*/  @!P4 LDS R0, [R16] ;  /* 0x000000001000c984 */ /* 0x000e240000000800 */
[----:B0-----:R-:W-:-:S05]  /*1be0*/  @!P4 FMUL R5, R0, 0.5 ;  /* 0x3f0000000005c820 */ /* 0x001fca0000400000 */
[----:B------:R2:W-:Y:S01]  /*1bf0*/  @!P4 STG.E desc[UR12][R2.64], R5 ;  /* 0x000000050200c986 */ /* 0x0005e2000c10190c */
[----:B------:R-:W-:Y:S05]  /*1c00*/  @!P0 BRA `(.L_x_77) ;  /* 0xffffffe400a48947 */ /* 0x000fea000383ffff */
[----:B------:R-:W-:Y:S05]  /*1c10*/  EXIT ;  /* 0x000000000000794d */ /* 0x000fea0003800000 */
        .weak           $__internal_2_$__cuda_sm3x_div_rn_noftz_f32_slowpath
        .type           $__internal_2_$__cuda_sm3x_div_rn_noftz_f32_slowpath,@function
        .size           $__internal_2_$__cuda_sm3x_div_rn_noftz_f32_slowpath,(.L_x_134 - $__internal_2_$__cuda_sm3x_div_rn_noftz_f32_slowpath)
$__internal_2_$__cuda_sm3x_div_rn_noftz_f32_slowpath:
[----:B------:R-:W-:Y:S01]  /*1c20*/  SHF.R.U32.HI R4, RZ, 0x17, R3 ;  /* 0x00000017ff047819 */ /* 0x000fe20000011603 */
[----:B------:R-:W-:Y:S01]  /*1c30*/  BSSY.RECONVERGENT B2, `(.L_x_78) ;  /* 0x0000066000027945 */ /* 0x000fe20003800200 */
[----:B------:R-:W-:Y:S02]  /*1c40*/  SHF.R.U32.HI R6, RZ, 0x17, R0 ;  /* 0x00000017ff067819 */ /* 0x000fe40000011600 */
[----:B------:R-:W-:Y:S02]  /*1c50*/  LOP3.LUT R4, R4, 0xff, RZ, 0xc0, !PT ;  /* 0x000000ff04047812 */ /* 0x000fe400078ec0ff */
[----:B------:R-:W-:-:S03]  /*1c60*/  LOP3.LUT R6, R6, 0xff, RZ, 0xc0, !PT ;  /* 0x000000ff06067812 */ /* 0x000fc600078ec0ff */
[----:B------:R-:W-:Y:S01]  /*1c70*/  VIADD R7, R4, 0xffffffff ;  /* 0xffffffff04077836 */ /* 0x000fe20000000000 */
[----:B------:R-:W-:-:S04]  /*1c80*/  IADD3 R5, PT, PT, R6, -0x1, RZ ;  /* 0xffffffff06057810 */ /* 0x000fc80007ffe0ff */
        /* <DEDUP_REMOVED lines=23> */
[----:B------:R-:W-:-:S04]  /*1e00*/  IADD3 R5, PT, PT, R6, -0x1, RZ ;  /* 0xffffffff06057810 */ /* 0x000fc80007ffe0ff */
[----:B------:R-:W-:-:S13]  /*1e10*/  ISETP.GE.AND P5, PT, R5, RZ, PT ;  /* 0x000000ff0500720c */ /* 0x000fda0003fa6270 */
[----:B------:R-:W-:Y:S02]  /*1e20*/  @P5 IMAD.MOV.U32 R5, RZ, RZ, RZ ;  /* 0x000000ffff055224 */ /* 0x000fe400078e00ff */
[----:B------:R-:W-:Y:S01]  /*1e30*/  @!P5 FFMA R0, R0, 1.84467440737095516160e+19, RZ ;  /* 0x5f8000000000d823 */ /* 0x000fe200000000ff */
[----:B------:R-:W-:Y:S02]  /*1e40*/  @!P5 MOV R5, 0xffffffc0 ;  /* 0xffffffc00005d802 */ /* 0x000fe40000000f00 */
[----:B------:R-:W-:-:S13]  /*1e50*/  ISETP.GE.AND P5, PT, R7, RZ, PT ;  /* 0x000000ff0700720c */ /* 0x000fda0003fa6270 */
[----:B------:R-:W-:Y:S01]  /*1e60*/  @!P5 FFMA R3, R3, 1.84467440737095516160e+19, RZ ;  /* 0x5f8000000303d823 */ /* 0x000fe200000000ff */
[----:B------:R-:W-:-:S07]  /*1e70*/  @!P5 VIADD R5, R5, 0x40 ;  /* 0x000000400505d836 */ /* 0x000fce0000000000 */
.L_x_79:
[----:B------:R-:W-:Y:S01]  /*1e80*/  LEA R8, R4, 0xc0800000, 0x17 ;  /* 0xc080000004087811 */ /* 0x000fe200078eb8ff */
[----:B------:R-:W-:Y:S01]  /*1e90*/  VIADD R9, R6, 0xffffff81 ;  /* 0xffffff8106097836 */ /* 0x000fe20000000000 */
[----:B------:R-:W-:Y:S02]  /*1ea0*/  BSSY.RECONVERGENT B3, `(.L_x_84) ;  /* 0x0000035000037945 */ /* 0x000fe40003800200 */
[----:B------:R-:W-:Y:S01]  /*1eb0*/  IADD3 R8, PT, PT, -R8, R3, RZ ;  /* 0x0000000308087210 */ /* 0x000fe20007ffe1ff */
[----:B------:R-:W-:-:S03]  /*1ec0*/  IMAD R0, R9, -0x800000, R0 ;  /* 0xff80000009007824 */ /* 0x000fc600078e0200 */
[----:B------:R0:W1:Y:S01]  /*1ed0*/  MUFU.RCP R3, R8 ;  /* 0x0000000800037308 */ /* 0x0000620000001000 */
[----:B------:R-:W-:Y:S01]  /*1ee0*/  FADD.FTZ R7, -R8, -RZ ;  /* 0x800000ff08077221 */ /* 0x000fe20000010100 */
[----:B0-----:R-:W-:-:S04]  /*1ef0*/  IADD3 R8, PT, PT, R9, 0x7f, -R4 ;  /* 0x0000007f09087810 */ /* 0x001fc80007ffe804 */
[----:B------:R-:W-:Y:S01]  /*1f00*/  IADD3 R5, PT, PT, R8, R5, RZ ;  /* 0x0000000508057210 */ /* 0x000fe20007ffe0ff */
        /* <DEDUP_REMOVED lines=9> */
[----:B------:R-:W-:-:S05]  /*1fa0*/  IMAD.IADD R10, R4, 0x1, R5 ;  /* 0x00000001040a7824 */ /* 0x000fca00078e0205 */
[----:B------:R-:W-:-:S04]  /*1fb0*/  IADD3 R4, PT, PT, R10, -0x1, RZ ;  /* 0xffffffff0a047810 */ /* 0x000fc80007ffe0ff */
        /* <DEDUP_REMOVED lines=9> */
[CC--:B------:R-:W-:Y:S01]  /*2050*/  FFMA.RZ R4, R3.reuse, R7.reuse, R6 ;  /* 0x0000000703047223 */ /* 0x0c0fe2000000c006 */
[----:B------:R-:W-:Y:S01]  /*2060*/  IMAD.MOV R9, RZ, RZ, -R10 ;  /* 0x000000ffff097224 */ /* 0x000fe200078e0a0a */
[C---:B------:R-:W-:Y:S02]  /*2070*/  ISETP.NE.AND P5, PT, R10.reuse, RZ, PT ;  /* 0x000000ff0a00720c */ /* 0x040fe40003fa5270 */
[----:B------:R-:W-:Y:S02]  /*2080*/  IADD3 R8, PT, PT, R10, 0x20, RZ ;  /* 0x000000200a087810 */ /* 0x000fe40007ffe0ff */
[----:B------:R-:W-:Y:S01]  /*2090*/  LOP3.LUT R5, R4, 0x7fffff, RZ, 0xc0, !PT ;  /* 0x007fffff04057812 */ /* 0x000fe200078ec0ff */
[CCC-:B------:R-:W-:Y:S01]  /*20a0*/  FFMA.RP R4, R3.reuse, R7.reuse, R6.reuse ;  /* 0x0000000703047223 */ /* 0x1c0fe20000008006 */
[----:B------:R-:W-:Y:S01]  /*20b0*/  FFMA.RM R3, R3, R7, R6 ;  /* 0x0000000703037223 */ /* 0x000fe20000004006 */
[----:B------:R-:W-:Y:S02]  /*20c0*/  SEL R6, R9, RZ, P5 ;  /* 0x000000ff09067207 */ /* 0x000fe40002800000 */
[----:B------:R-:W-:-:S02]  /*20d0*/  LOP3.LUT R5, R5, 0x800000, RZ, 0xfc, !PT ;  /* 0x0080000005057812 */ /* 0x000fc400078efcff */
        /* <DEDUP_REMOVED lines=13> */
.L_x_86:
[----:B------:R-:W-:-:S04]  /*21b0*/  LOP3.LUT R0, R0, 0x80000000, RZ, 0xc0, !PT ;  /* 0x8000000000007812 */ /* 0x000fc800078ec0ff */
[----:B------:R-:W-:Y:S01]  /*21c0*/  LOP3.LUT R0, R0, 0x7f800000, RZ, 0xfc, !PT ;  /* 0x7f80000000007812 */ /* 0x000fe200078efcff */
[----:B------:R-:W-:Y:S06]  /*21d0*/  BRA `(.L_x_87) ;  /* 0x0000000000047947 */ /* 0x000fec0003800000 */
.L_x_85:
[----:B------:R-:W-:-:S07]  /*21e0*/  LEA R0, R5, R0, 0x17 ;  /* 0x0000000005007211 */ /* 0x000fce00078eb8ff */
.L_x_87:
[----:B------:R-:W-:Y:S05]  /*21f0*/  BSYNC.RECONVERGENT B3 ;  /* 0x0000000000037941 */ /* 0x000fea0003800200 */
.L_x_84:
[----:B------:R-:W-:Y:S05]  /*2200*/  BRA `(.L_x_88) ;  /* 0x0000000000207947 */ /* 0x000fea0003800000 */
.L_x_83:
[----:B------:R-:W-:-:S04]  /*2210*/  LOP3.LUT R0, R3, 0x80000000, R0, 0x48, !PT ;  /* 0x8000000003007812 */ /* 0x000fc800078e4800 */
[----:B------:R-:W-:Y:S01]  /*2220*/  LOP3.LUT R0, R0, 0x7f800000, RZ, 0xfc, !PT ;  /* 0x7f80000000007812 */ /* 0x000fe200078efcff */
[----:B------:R-:W-:Y:S06]  /*2230*/  BRA `(.L_x_88) ;  /* 0x0000000000147947 */ /* 0x000fec0003800000 */
.L_x_82:
[----:B------:R-:W-:Y:S01]  /*2240*/  LOP3.LUT R0, R3, 0x80000000, R0, 0x48, !PT ;  /* 0x8000000003007812 */ /* 0x000fe200078e4800 */
[----:B------:R-:W-:Y:S06]  /*2250*/  BRA `(.L_x_88) ;  /* 0x00000000000c7947 */ /* 0x000fec0003800000 */
.L_x_81:
[----:B------:R-:W0:Y:S01]  /*2260*/  MUFU.RSQ R0, -QNAN ;  /* 0xffc0000000007908 */ /* 0x000e220000001400 */
[----:B------:R-:W-:Y:S05]  /*2270*/  BRA `(.L_x_88) ;  /* 0x0000000000047947 */ /* 0x000fea0003800000 */
.L_x_80:
[----:B------:R-:W-:-:S07]  /*2280*/  FADD.FTZ R0, R0, R3 ;  /* 0x0000000300007221 */ /* 0x000fce0000010000 */
.L_x_88:
[----:B------:R-:W-:Y:S05]  /*2290*/  BSYNC.RECONVERGENT B2 ;  /* 0x0000000000027941 */ /* 0x000fea0003800200 */
.L_x_78:
[----:B------:R-:W-:Y:S02]  /*22a0*/  HFMA2 R3, -RZ, RZ, 0, 0 ;  /* 0x00000000ff037431 */ /* 0x000fe400000001ff */
[----:B0-----:R-:W-:Y:S02]  /*22b0*/  IMAD.MOV.U32 R5, RZ, RZ, R0 ;  /* 0x000000ffff057224 */ /* 0x001fe400078e0000 */
[----:B------:R-:W-:Y:S05]  /*22c0*/  RET.REL.NODEC R2 `(_Z15computeGradientILi48ELi25ELb1ELb1EEviiiiiffiiPiiPf) ;  /* 0xffffffdc024c7950 */ /* 0x000fea0003c3ffff */
.L_x_89:
        /* <DEDUP_REMOVED lines=11> */
.L_x_134:


//--------------------- .text._Z15computeGradientILi48ELi25ELb1ELb0EEviiiiiffiiPiiPf --------------------------
	.section	.text._Z15computeGradientILi48ELi25ELb1ELb0EEviiiiiffiiPiiPf,"ax",@progbits
	.align	128
        .global         _Z15computeGradientILi48ELi25ELb1ELb0EEviiiiiffiiPiiPf
        .type           _Z15computeGradientILi48ELi25ELb1ELb0EEviiiiiffiiPiiPf,@function
        .size           _Z15computeGradientILi48ELi25ELb1ELb0EEviiiiiffiiPiiPf,(.L_x_135 - _Z15computeGradientILi48ELi25ELb1ELb0EEviiiiiffiiPiiPf)
        .other          _Z15computeGradientILi48ELi25ELb1ELb0EEviiiiiffiiPiiPf,@"STO_CUDA_ENTRY STV_DEFAULT"
_Z15computeGradientILi48ELi25ELb1ELb0EEviiiiiffiiPiiPf:
.text._Z15computeGradientILi48ELi25ELb1ELb0EEviiiiiffiiPiiPf:
        /* <DEDUP_REMOVED lines=42> */
.L_x_113:
[----:B------:R-:W-:Y:S01]  /*02a0*/  ISETP.GT.U32.AND P2, PT, R25, 0x18, PT ;  /* 0x000000181900780c */ /* 0x000fe20003f44070 */
[----:B------:R-:W-:-:S12]  /*02b0*/  BSSY.RECONVERGENT B0, `(.L_x_90) ;  /* 0x0000036000007945 */ /* 0x000fd80003800200 */
[----:B-12---:R-:W-:Y:S05]  /*02c0*/  @P2 BRA `(.L_x_91) ;  /* 0x0000000000d02947 */ /* 0x006fea0003800000 */
[----:B------:R-:W2:Y:S01]  /*02d0*/  LDCU UR4, c[0x0][0x38c] ;  /* 0x00007180ff0477ac */ /* 0x000ea20008000800 */
[----:B------:R-:W3:Y:S01]  /*02e0*/  LDC.64 R12, c[0x0][0x3a8] ;  /* 0x0000ea00ff0c7b82 */ /* 0x000ee20000000a00 */
[----:B------:R-:W4:Y:S01]  /*02f0*/  LDCU UR7, c[0x3][0xfb00] ;  /* 0x00df6000ff0777ac */ /* 0x000f220008000800 */
[----:B------:R-:W5:Y:S01]  /*0300*/  LDCU UR9, c[0x3][0xfb1c] ;  /* 0x00df6380ff0977ac */ /* 0x000f620008000800 */
[----:B------:R-:W5:Y:S01]  /*0310*/  LDCU.64 UR18, c[0x3][0xfb08] ;  /* 0x00df6100ff1277ac */ /* 0x000f620008000a00 */
        /* <DEDUP_REMOVED lines=47> */
.L_x_91:
[----:B01----:R-:W-:Y:S05]  /*0610*/  BSYNC.RECONVERGENT B0 ;  /* 0x0000000000007941 */ /* 0x003fea0003800200 */
.L_x_90:
        /* <DEDUP_REMOVED lines=14> */
.L_x_93:
[----:B------:R-:W-:Y:S05]  /*0700*/  BSYNC.RECONVERGENT B0 ;  /* 0x0000000000007941 */ /* 0x000fea0003800200 */
.L_x_92:
        /* <DEDUP_REMOVED lines=20> */
.L_x_97:
        /* <DEDUP_REMOVED lines=44> */
.L_x_96:
        /* <DEDUP_REMOVED lines=35> */
.L_x_98:
        /* <DEDUP_REMOVED lines=24> */
.L_x_99:
        /* <DEDUP_REMOVED lines=15> */
.L_x_95:
[----:B------:R-:W-:Y:S05]  /*0fb0*/  WARPSYNC.ALL ;  /* 0x0000000000007948 */ /* 0x000fea0003800000 */
[----:B------:R-:W-:Y:S06]  /*0fc0*/  BAR.SYNC.DEFER_BLOCKING 0x0 ;  /* 0x0000000000007b1d */ /* 0x000fec0000010000 */
[----:B------:R3:W-:Y:S04]  /*0fd0*/  STS [R17], R6 ;  /* 0x0000000611007388 */ /* 0x0007e80000000800 */
[----:B------:R3:W-:Y:S02]  /*0fe0*/  STS [R16], R7 ;  /* 0x0000000710007388 */ /* 0x0007e40000000800 */
.L_x_94:
        /* <DEDUP_REMOVED lines=48> */
.L_x_101:
[----:B------:R-:W-:Y:S05]  /*12f0*/  BSYNC.RECONVERGENT B0 ;  /* 0x0000000000007941 */ /* 0x000fea0003800200 */
.L_x_100:
        /* <DEDUP_REMOVED lines=20> */
[----:B-1-3--:R-:W-:Y:S05]  /*1440*/  CALL.REL.NOINC `($__internal_3_$__cuda_sm3x_div_rn_noftz_f32_slowpath) ;  /* 0x0000000400f47944 */ /* 0x00afea0003c00000 */
.L_x_105:
[----:B------:R-:W-:Y:S05]  /*1450*/  BSYNC.RECONVERGENT B1 ;  /* 0x0000000000017941 */ /* 0x000fea0003800200 */
.L_x_104:
[----:B------:R0:W-:Y:S02]  /*1460*/  STS [R18], R5 ;  /* 0x0000000512007388 */ /* 0x0001e40000000800 */
.L_x_103:
[----:B------:R-:W-:Y:S05]  /*1470*/  BSYNC.RECONVERGENT B0 ;  /* 0x0000000000007941 */ /* 0x000fea0003800200 */
.L_x_102:
        /* <DEDUP_REMOVED lines=51> */
[----:B-1----:R-:W-:Y:S05]  /*17b0*/  CALL.REL.NOINC `($__internal_3_$__cuda_sm3x_div_rn_noftz_f32_slowpath) ;  /* 0x0000000400187944 */ /* 0x002fea0003c00000 */
.L_x_109:
[----:B------:R-:W-:Y:S05]  /*17c0*/  BSYNC.RECONVERGENT B1 ;  /* 0x0000000000017941 */ /* 0x000fea0003800200 */
.L_x_108:
[----:B------:R2:W-:Y:S02]  /*17d0*/  STS [R18], R5 ;  /* 0x0000000512007388 */ /* 0x0005e40000000800 */
.L_x_107:
[----:B------:R-:W-:Y:S05]  /*17e0*/  BSYNC.RECONVERGENT B0 ;  /* 0x0000000000007941 */ /* 0x000fea0003800200 */
.L_x_106:
        /* <DEDUP_REMOVED lines=26> */
[----:B-1----:R-:W-:Y:S05]  /*1990*/  CALL.REL.NOINC `($__internal_3_$__cuda_sm3x_div_rn_noftz_f32_slowpath) ;  /* 0x0000000000a07944 */ /* 0x002fea0003c00000 */
[----:B------:R-:W-:-:S07]  /*19a0*/  IMAD.MOV.U32 R9, RZ, RZ, R5 ;  /* 0x000000ffff097224 */ /* 0x000fce00078e0005 */
.L_x_112:
[----:B------:R-:W-:Y:S05]  /*19b0*/  BSYNC.RECONVERGENT B1 ;  /* 0x0000000000017941 */ /* 0x000fea0003800200 */
.L_x_111:
[----:B------:R-:W-:Y:S05]  /*19c0*/  BSYNC.RECONVERGENT B0 ;  /* 0x0000000000007941 */ /* 0x000fea0003800200 */
.L_x_110:
        /* <DEDUP_REMOVED lines=37> */
        .weak           $__internal_3_$__cuda_sm3x_div_rn_noftz_f32_slowpath
        .type           $__internal_3_$__cuda_sm3x_div_rn_noftz_f32_slowpath,@function
        .size           $__internal_3_$__cuda_sm3x_div_rn_noftz_f32_slowpath,(.L_x_135 - $__internal_3_$__cuda_sm3x_div_rn_noftz_f32_slowpath)
$__internal_3_$__cuda_sm3x_div_rn_noftz_f32_slowpath:
        /* <DEDUP_REMOVED lines=38> */
.L_x_115:
        /* <DEDUP_REMOVED lines=51> */
.L_x_122:
[----:B------:R-:W-:-:S04]  /*21b0*/  LOP3.LUT R0, R0, 0x80000000, RZ, 0xc0, !PT ;  /* 0x8000000000007812 */ /* 0x000fc800078ec0ff */
[----:B------:R-:W-:Y:S01]  /*21c0*/  LOP3.LUT R0, R0, 0x7f800000, RZ, 0xfc, !PT ;  /* 0x7f80000000007812 */ /* 0x000fe200078efcff */
[----:B------:R-:W-:Y:S06]  /*21d0*/  BRA `(.L_x_123) ;  /* 0x0000000000047947 */ /* 0x000fec0003800000 */
.L_x_121:
[----:B------:R-:W-:-:S07]  /*21e0*/  LEA R0, R5, R0, 0x17 ;  /* 0x0000000005007211 */ /* 0x000fce00078eb8ff */
.L_x_123:
[----:B------:R-:W-:Y:S05]  /*21f0*/  BSYNC.RECONVERGENT B3 ;  /* 0x0000000000037941 */ /* 0x000fea0003800200 */
.L_x_120:
[----:B------:R-:W-:Y:S05]  /*2200*/  BRA `(.L_x_124) ;  /* 0x0000000000207947 */ /* 0x000fea0003800000 */
.L_x_119:
[----:B------:R-:W-:-:S04]  /*2210*/  LOP3.LUT R0, R3, 0x80000000, R0, 0x48, !PT ;  /* 0x8000000003007812 */ /* 0x000fc800078e4800 */
[----:B------:R-:W-:Y:S01]  /*2220*/  LOP3.LUT R0, R0, 0x7f800000, RZ, 0xfc, !PT ;  /* 0x7f80000000007812 */ /* 0x000fe200078efcff */
[----:B------:R-:W-:Y:S06]  /*2230*/  BRA `(.L_x_124) ;  /* 0x0000000000147947 */ /* 0x000fec0003800000 */
.L_x_118:
[----:B------:R-:W-:Y:S01]  /*2240*/  LOP3.LUT R0, R3, 0x80000000, R0, 0x48, !PT ;  /* 0x8000000003007812 */ /* 0x000fe200078e4800 */
[----:B------:R-:W-:Y:S06]  /*2250*/  BRA `(.L_x_124) ;  /* 0x00000000000c7947 */ /* 0x000fec0003800000 */
.L_x_117:
[----:B------:R-:W0:Y:S01]  /*2260*/  MUFU.RSQ R0, -QNAN ;  /* 0xffc0000000007908 */ /* 0x000e220000001400 */
[----:B------:R-:W-:Y:S05]  /*2270*/  BRA `(.L_x_124) ;  /* 0x0000000000047947 */ /* 0x000fea0003800000 */
.L_x_116:
[----:B------:R-:W-:-:S07]  /*2280*/  FADD.FTZ R0, R0, R3 ;  /* 0x0000000300007221 */ /* 0x000fce0000010000 */
.L_x_124:
[----:B------:R-:W-:Y:S05]  /*2290*/  BSYNC.RECONVERGENT B2 ;  /* 0x0000000000027941 */ /* 0x000fea0003800200 */
.L_x_114:
[----:B------:R-:W-:Y:S02]  /*22a0*/  HFMA2 R3, -RZ, RZ, 0, 0 ;  /* 0x00000000ff037431 */ /* 0x000fe400000001ff */
[----:B0-----:R-:W-:Y:S02]  /*22b0*/  IMAD.MOV.U32 R5, RZ, RZ, R0 ;  /* 0x000000ffff057224 */ /* 0x001fe400078e0000 */
[----:B------:R-:W-:Y:S05]  /*22c0*/  RET.REL.NODEC R2 `(_Z15computeGradientILi48ELi25ELb1ELb0EEviiiiiffiiPiiPf) ;  /* 0xffffffdc024c7950 */ /* 0x000fea0003c3ffff */
.L_x_125:
        /* <DEDUP_REMOVED lines=11> */
.L_x_135:


//--------------------- .text._Z15bresenhamRotateiiPiiS_ --------------------------
	.section	.text._Z15bresenhamRotateiiPiiS_,"ax",@progbits
	.align	128
        .global         _Z15bresenhamRotateiiPiiS_
        .type           _Z15bresenhamRotateiiPiiS_,@function
        .size           _Z15bresenhamRotateiiPiiS_,(.L_x_140 - _Z15bresenhamRotateiiPiiS_)
        .other          _Z15bresenhamRotateiiPiiS_,@"STO_CUDA_ENTRY STV_DEFAULT"
_Z15bresenhamRotateiiPiiS_:
.text._Z15bresenhamRotateiiPiiS_:
[----:B------:R-:W-:Y:S01]  /*0000*/  LDC R1, c[0x0][0x37c] ;  /* 0x0000df00ff017b82 */ /* 0x000fe20000000800 */
[----:B------:R-:W0:Y:S01]  /*0010*/  S2R R5, SR_CTAID.Y ;  /* 0x0000000000057919 */ /* 0x000e220000002600 */
[----:B------:R-:W1:Y:S01]  /*0020*/  LDCU UR4, c[0x0][0x360] ;  /* 0x00006c00ff0477ac */ /* 0x000e620008000800 */
[----:B------:R-:W0:Y:S01]  /*0030*/  S2R R2, SR_TID.Y ;  /* 0x0000000000027919 */ /* 0x000e220000002200 */
[----:B------:R-:W0:Y:S01]  /*0040*/  LDCU UR5, c[0x0][0x364] ;  /* 0x00006c80ff0577ac */ /* 0x000e220008000800 */
[----:B------:R-:W1:Y:S01]  /*0050*/  S2R R0, SR_CTAID.X ;  /* 0x0000000000007919 */ /* 0x000e620000002500 */
[----:B------:R-:W2:Y:S01]  /*0060*/  LDCU.64 UR6, c[0x0][0x380] ;  /* 0x00007000ff0677ac */ /* 0x000ea20008000a00 */
[----:B------:R-:W1:Y:S01]  /*0070*/  S2R R3, SR_TID.X ;  /* 0x0000000000037919 */ /* 0x000e620000002100 */
[----:B0-----:R-:W-:-:S05]  /*0080*/  IMAD R5, R5, UR5, R2 ;  /* 0x0000000505057c24 */ /* 0x001fca000f8e0202 */
[----:B--2---:R-:W-:Y:S01]  /*0090*/  ISETP.GE.AND P0, PT, R5, UR7, PT ;  /* 0x0000000705007c0c */ /* 0x004fe2000bf06270 */
[----:B-1----:R-:W-:-:S05]  /*00a0*/  IMAD R0, R0, UR4, R3 ;  /* 0x0000000400007c24 */ /* 0x002fca000f8e0203 */
[----:B------:R-:W-:-:S13]  /*00b0*/  ISETP.GE.OR P0, PT, R0, UR6, P0 ;  /* 0x0000000600007c0c */ /* 0x000fda0008706670 */
[----:B------:R-:W-:Y:S05]  /*00c0*/  @P0 EXIT ;  /* 0x000000000000094d */ /* 0x000fea0003800000 */
[----:B------:R-:W0:Y:S01]  /*00d0*/  LDC.64 R2, c[0x0][0x388] ;  /* 0x0000e200ff027b82 */ /* 0x000e220000000a00 */
[----:B------:R-:W1:Y:S01]  /*00e0*/  LDCU.64 UR4, c[0x0][0x358] ;  /* 0x00006b00ff0477ac */ /* 0x000e620008000a00 */
[C---:B------:R-:W-:Y:S01]  /*00f0*/  IMAD R7, R5.reuse, UR6, R0 ;  /* 0x0000000605077c24 */ /* 0x040fe2000f8e0200 */
[----:B------:R-:W-:Y:S01]  /*0100*/  SHF.L.U32 R6, R5, 0x2, RZ ;  /* 0x0000000205067819 */ /* 0x000fe200000006ff */
[----:B------:R-:W2:Y:S02]  /*0110*/  LDCU UR7, c[0x0][0x390] ;  /* 0x00007200ff0777ac */ /* 0x000ea40008000800 */
[----:B0-----:R-:W-:Y:S01]  /*0120*/  IMAD.WIDE R2, R7, 0x4, R2 ;  /* 0x0000000407027825 */ /* 0x001fe200078e0202 */
[----:B------:R-:W-:Y:S01]  /*0130*/  SHF.L.U32 R0, R0, 0x2, RZ ;  /* 0x0000000200007819 */ /* 0x000fe200000006ff */
[----:B------:R-:W0:Y:S03]  /*0140*/  LDC.64 R4, c[0x0][0x398] ;  /* 0x0000e600ff047b82 */ /* 0x000e260000000a00 */
[----:B-1----:R2:W3:Y:S01]  /*0150*/  LDG.E R7, desc[UR4][R2.64] ;  /* 0x0000000402077981 */ /* 0x0024e2000c1e1900 */
[----:B------:R-:W-:-:S04]  /*0160*/  IADD3 R10, PT, PT, R6, 0x10000, RZ ;  /* 0x00010000060a7810 */ /* 0x000fc80007ffe0ff */
[----:B------:R-:W1:Y:S08]  /*0170*/  LDC R6, c[0x3][R6+0x7d00] ;  /* 0x00df400006067b82 */ /* 0x000e700000000800 */
[----:B------:R-:W1:Y:S08]  /*0180*/  LDC R9, c[0x3][R0] ;  /* 0x00c0000000097b82 */ /* 0x000e700000000800 */
[----:B------:R-:W4:Y:S08]  /*0190*/  LDC R11, c[0x3][R0+0x3e80] ;  /* 0x00cfa000000b7b82 */ /* 0x000f300000000800 */
[----:B------:R-:W4:Y:S01]  /*01a0*/  LDC R8, c[0x3][R10+-0x4480] ;  /* 0x00eee0000a087b82 */ /* 0x000f220000000800 */
[----:B-1----:R-:W-:-:S02]  /*01b0*/  IADD3 R9, PT, PT, R6, R9, RZ ;  /* 0x0000000906097210 */ /* 0x002fc40007ffe0ff */
[----:B----4-:R-:W-:-:S05]  /*01c0*/  IADD3 R8, PT, PT, R8, R11, RZ ;  /* 0x0000000b08087210 */ /* 0x010fca0007ffe0ff */
[----:B--2---:R-:W-:-:S04]  /*01d0*/  IMAD R3, R8, UR7, R9 ;  /* 0x0000000708037c24 */ /* 0x004fc8000f8e0209 */
[----:B0-----:R-:W-:-:S05]  /*01e0*/  IMAD.WIDE R2, R3, 0x4, R4 ;  /* 0x0000000403027825 */ /* 0x001fca00078e0204 */
[----:B---3--:R-:W-:Y:S01]  /*01f0*/  STG.E desc[UR4][R2.64], R7 ;  /* 0x0000000702007986 */ /* 0x008fe2000c101904 */
[----:B------:R-:W-:Y:S05]  /*0200*/  EXIT ;  /* 0x000000000000794d */ /* 0x000fea0003800000 */
.L_x_126:
        /* <DEDUP_REMOVED lines=15> */
.L_x_140:


//--------------------- .text._Z9fillImageiiiPi   --------------------------
	.section	.text._Z9fillImageiiiPi,"ax",@progbits
	.align	128
        .global         _Z9fillImageiiiPi
        .type           _Z9fillImageiiiPi,@function
        .size           _Z9fillImageiiiPi,(.L_x_141 - _Z9fillImageiiiPi)
        .other          _Z9fillImageiiiPi,@"STO_CUDA_ENTRY STV_DEFAULT"
_Z9fillImageiiiPi:
.text._Z9fillImageiiiPi:
        /* <DEDUP_REMOVED lines=10> */
[----:B-1----:R-:W-:-:S04]  /*00a0*/  IMAD R0, R0, UR4, R5 ;  /* 0x0000000400007c24 */ /* 0x002fc8000f8e0205 */
[----:B------:R-:W-:Y:S01]  /*00b0*/  IMAD R5, R3, UR6, R0 ;  /* 0x0000000603057c24 */ /* 0x000fe2000f8e0200 */
[----:B------:R-:W-:-:S13]  /*00c0*/  ISETP.GE.OR P0, PT, R0, UR6, P0 ;  /* 0x0000000600007c0c */ /* 0x000fda0008706670 */
[----:B------:R-:W-:Y:S05]  /*00d0*/  @P0 EXIT ;  /* 0x000000000000094d */ /* 0x000fea0003800000 */
[----:B------:R-:W0:Y:S01]  /*00e0*/  LDC.64 R2, c[0x0][0x390] ;  /* 0x0000e400ff027b82 */ /* 0x000e220000000a00 */
[----:B------:R-:W1:Y:S07]  /*00f0*/  LDCU.64 UR4, c[0x0][0x358] ;  /* 0x00006b00ff0477ac */ /* 0x000e6e0008000a00 */
[----:B------:R-:W1:Y:S01]  /*0100*/  LDC R7, c[0x0][0x388] ;  /* 0x0000e200ff077b82 */ /* 0x000e620000000800 */
[----:B0-----:R-:W-:-:S05]  /*0110*/  IMAD.WIDE R2, R5, 0x4, R2 ;  /* 0x0000000405027825 */ /* 0x001fca00078e0202 */
[----:B-1----:R-:W-:Y:S01]  /*0120*/  STG.E desc[UR4][R2.64], R7 ;  /* 0x0000000702007986 */ /* 0x002fe2000c101904 */
[----:B------:R-:W-:Y:S05]  /*0130*/  EXIT ;  /* 0x000000000000794d */ /* 0x000fea0003800000 */
.L_x_127:
        /* <DEDUP_REMOVED lines=12> */
.L_x_141:


//--------------------- .text._Z14transposeImageiiPiiS_i --------------------------
	.section	.text._Z14transposeImageiiPiiS_i,"ax",@progbits
	.align	128
        .global         _Z14transposeImageiiPiiS_i
        .type           _Z14transposeImageiiPiiS_i,@function
        .size           _Z14transposeImageiiPiiS_i,(.L_x_142 - _Z14transposeImageiiPiiS_i)
        .other          _Z14transposeImageiiPiiS_i,@"STO_CUDA_ENTRY STV_DEFAULT"
_Z14transposeImageiiPiiS_i:
.text._Z14transposeImageiiPiiS_i:
[----:B------:R-:W-:Y:S01]  /*0000*/  LDC R1, c[0x0][0x37c] ;  /* 0x0000df00ff017b82 */ /* 0x000fe20000000800 */
[----:B------:R-:W0:Y:S07]  /*0010*/  S2R R11, SR_TID.Y ;  /* 0x00000000000b7919 */ /* 0x000e2e0000002200 */
[----:B------:R-:W1:Y:S01]  /*0020*/  S2UR UR7, SR_CTAID.Y ;  /* 0x00000000000779c3 */ /* 0x000e620000002600 */
[----:B------:R-:W2:Y:S01]  /*0030*/  LDCU UR4, c[0x0][0x360] ;  /* 0x00006c00ff0477ac */ /* 0x000ea20008000800 */
[----:B------:R-:W3:Y:S01]  /*0040*/  S2R R6, SR_TID.X ;  /* 0x0000000000067919 */ /* 0x000ee20000002100 */
[----:B------:R-:W1:Y:S05]  /*0050*/  LDCU UR5, c[0x0][0x364] ;  /* 0x00006c80ff0577ac */ /* 0x000e6a0008000800 */
[----:B------:R-:W2:Y:S01]  /*0060*/  S2UR UR6, SR_CTAID.X ;  /* 0x00000000000679c3 */ /* 0x000ea20000002500 */
[----:B------:R-:W4:Y:S01]  /*0070*/  LDCU.64 UR10, c[0x0][0x380] ;  /* 0x00007000ff0a77ac */ /* 0x000f220008000a00 */
[----:B------:R-:W5:Y:S01]  /*0080*/  LDCU.64 UR8, c[0x0][0x358] ;  /* 0x00006b00ff0877ac */ /* 0x000f620008000a00 */
[----:B------:R-:W5:Y:S01]  /*0090*/  LDCU UR12, c[0x0][0x3a0] ;  /* 0x00007400ff0c77ac */ /* 0x000f620008000800 */
[----:B-1----:R-:W-:-:S06]  /*00a0*/  UIMAD UR5, UR5, UR7, URZ ;  /* 0x00000007050572a4 */ /* 0x002fcc000f8e02ff */
[----:B0-----:R-:W-:Y:S01]  /*00b0*/  IADD3 R5, PT, PT, R11, UR5, RZ ;  /* 0x000000050b057c10 */ /* 0x001fe2000fffe0ff */
[----:B--2---:R-:W-:Y:S01]  /*00c0*/  UIMAD UR4, UR4, UR6, URZ ;  /* 0x00000006040472a4 */ /* 0x004fe2000f8e02ff */
[----:B------:R-:W0:Y:S02]  /*00d0*/  LDCU UR6, c[0x0][0x390] ;  /* 0x00007200ff0677ac */ /* 0x000e240008000800 */
[----:B----4-:R-:W-:-:S03]  /*00e0*/  ISETP.GE.AND P0, PT, R5, UR11, PT ;  /* 0x0000000b05007c0c */ /* 0x010fc6000bf06270 */
[----:B---3--:R-:W-:-:S04]  /*00f0*/  IADD3 R0, PT, PT, R6, UR4, RZ ;  /* 0x0000000406007c10 */ /* 0x008fc8000fffe0ff */
[----:B------:R-:W-:Y:S01]  /*0100*/  ISETP.GE.OR P0, PT, R0, UR10, P0 ;  /* 0x0000000a00007c0c */ /* 0x000fe20008706670 */
[----:B0-----:R-:W-:-:S12]  /*0110*/  IMAD R5, R5, UR6, R0 ;  /* 0x0000000605057c24 */ /* 0x001fd8000f8e0200 */
[----:B------:R-:W0:Y:S02]  /*0120*/  @!P0 LDC.64 R2, c[0x0][0x388] ;  /* 0x0000e200ff028b82 */ /* 0x000e240000000a00 */
[----:B0-----:R-:W-:-:S06]  /*0130*/  @!P0 IMAD.WIDE R2, R5, 0x4, R2 ;  /* 0x0000000405028825 */ /* 0x001fcc00078e0202 */
[----:B-----5:R-:W2:Y:S01]  /*0140*/  @!P0 LDG.E R2, desc[UR8][R2.64] ;  /* 0x0000000802028981 */ /* 0x020ea2000c1e1900 */
[----:B------:R-:W0:Y:S01]  /*0150*/  S2UR UR7, SR_CgaCtaId ;  /* 0x00000000000779c3 */ /* 0x000e220000008800 */
[----:B------:R-:W-:Y:S01]  /*0160*/  UMOV UR6, 0x400 ;  /* 0x0000040000067882 */ /* 0x000fe20000000000 */
[C---:B------:R-:W-:Y:S02]  /*0170*/  IMAD R0, R11.reuse, 0x11, R6 ;  /* 0x000000110b007824 */ /* 0x040fe400078e0206 */
[----:B------:R-:W-:Y:S02]  /*0180*/  VIADD R4, R6, UR5 ;  /* 0x0000000506047c36 */ /* 0x000fe40008000000 */
[----:B------:R-:W-:-:S03]  /*0190*/  VIADD R9, R11, UR4 ;  /* 0x000000040b097c36 */ /* 0x000fc60008000000 */
[----:B------:R-:W-:-:S04]  /*01a0*/  ISETP.GE.AND P1, PT, R4, UR11, PT ;  /* 0x0000000b04007c0c */ /* 0x000fc8000bf26270 */
[C---:B------:R-:W-:Y:S01]  /*01b0*/  ISETP.GE.OR P1, PT, R9.reuse, UR10, P1 ;  /* 0x0000000a09007c0c */ /* 0x040fe20008f26670 */
[----:B------:R-:W-:Y:S01]  /*01c0*/  IMAD R9, R9, UR12, R4 ;  /* 0x0000000c09097c24 */ /* 0x000fe2000f8e0204 */
[----:B0-----:R-:W-:-:S06]  /*01d0*/  ULEA UR6, UR7, UR6, 0x18 ;  /* 0x0000000607067291 */ /* 0x001fcc000f8ec0ff */
[----:B------:R-:W-:-:S04]  /*01e0*/  @!P0 MOV R5, UR6 ;  /* 0x0000000600058c02 */ /* 0x000fc80008000f00 */
[----:B------:R-:W-:Y:S01]  /*01f0*/  @!P0 LEA R7, R0, R5, 0x2 ;  /* 0x0000000500078211 */ /* 0x000fe200078e10ff */
[----:B------:R-:W-:-:S05]  /*0200*/  @P0 IMAD.U32 R5, RZ, RZ, UR6 ;  /* 0x00000006ff050e24 */ /* 0x000fca000f8e00ff */
[----:B------:R-:W-:Y:S01]  /*0210*/  @P0 LEA R0, R0, R5, 0x2 ;  /* 0x0000000500000211 */ /* 0x000fe200078e10ff */
[----:B--2---:R0:W-:Y:S04]  /*0220*/  @!P0 STS [R7], R2 ;  /* 0x0000000207008388 */ /* 0x0041e80000000800 */
[----:B------:R0:W-:Y:S01]  /*0230*/  @P0 STS [R0], RZ ;  /* 0x000000ff00000388 */ /* 0x0001e20000000800 */
[----:B------:R-:W-:Y:S06]  /*0240*/  BAR.SYNC.DEFER_BLOCKING 0x0 ;  /* 0x0000000000007b1d */ /* 0x000fec0000010000 */
[----:B------:R-:W-:Y:S05]  /*0250*/  @P1 EXIT ;  /* 0x000000000000194d */ /* 0x000fea0003800000 */
[----:B0-----:R-:W-:Y:S01]  /*0260*/  IMAD R0, R6, 0x11, R11 ;  /* 0x0000001106007824 */ /* 0x001fe200078e020b */
[----:B------:R-:W0:Y:S04]  /*0270*/  LDC.64 R2, c[0x0][0x398] ;  /* 0x0000e600ff027b82 */ /* 0x000e280000000a00 */
[----:B------:R-:W-:-:S05]  /*0280*/  LEA R0, R0, R5, 0x2 ;  /* 0x0000000500007211 */ /* 0x000fca00078e10ff */
[----:B------:R-:W1:Y:S01]  /*0290*/  LDS R5, [R0] ;  /* 0x0000000000057984 */ /* 0x000e620000000800 */
[----:B0-----:R-:W-:-:S05]  /*02a0*/  IMAD.WIDE R2, R9, 0x4, R2 ;  /* 0x0000000409027825 */ /* 0x001fca00078e0202 */
[----:B-1----:R-:W-:Y:S01]  /*02b0*/  STG.E desc[UR8][R2.64], R5 ;  /* 0x0000000502007986 */ /* 0x002fe2000c101908 */
[----:B------:R-:W-:Y:S05]  /*02c0*/  EXIT ;  /* 0x000000000000794d */ /* 0x000fea0003800000 */
.L_x_128:
        /* <DEDUP_REMOVED lines=11> */
.L_x_142:


//--------------------- .text._Z14transposeImageiiPiS_ --------------------------
	.section	.text._Z14transposeImageiiPiS_,"ax",@progbits
	.align	128
        .global         _Z14transposeImageiiPiS_
        .type           _Z14transposeImageiiPiS_,@function
        .size           _Z14transposeImageiiPiS_,(.L_x_143 - _Z14transposeImageiiPiS_)
        .other          _Z14transposeImageiiPiS_,@"STO_CUDA_ENTRY STV_DEFAULT"
_Z14transposeImageiiPiS_:
.text._Z14transposeImageiiPiS_:
        /* <DEDUP_REMOVED lines=9> */
[----:B-1----:R-:W-:-:S06]  /*0090*/  UIMAD UR5, UR5, UR7, URZ ;  /* 0x00000007050572a4 */ /* 0x002fcc000f8e02ff */
[----:B0-----:R-:W-:Y:S01]  /*00a0*/  IADD3 R5, PT, PT, R11, UR5, RZ ;  /* 0x000000050b057c10 */ /* 0x001fe2000fffe0ff */
[----:B--2---:R-:W-:-:S03]  /*00b0*/  UIMAD UR4, UR4, UR6, URZ ;  /* 0x00000006040472a4 */ /* 0x004fc6000f8e02ff */
[----:B----4-:R-:W-:-:S03]  /*00c0*/  ISETP.GE.AND P0, PT, R5, UR11, PT ;  /* 0x0000000b05007c0c */ /* 0x010fc6000bf06270 */
[----:B---3--:R-:W-:-:S04]  /*00d0*/  IADD3 R0, PT, PT, R6, UR4, RZ ;  /* 0x0000000406007c10 */ /* 0x008fc8000fffe0ff */
[----:B------:R-:W-:Y:S01]  /*00e0*/  ISETP.GE.OR P0, PT, R0, UR10, P0 ;  /* 0x0000000a00007c0c */ /* 0x000fe20008706670 */
[----:B------:R-:W-:-:S12]  /*00f0*/  IMAD R5, R5, UR10, R0 ;  /* 0x0000000a05057c24 */ /* 0x000fd8000f8e0200 */
        /* <DEDUP_REMOVED lines=27> */
.L_x_129:
        /* <DEDUP_REMOVED lines=13> */
.L_x_143:


//--------------------- .text._Z10turnImageNiiPiS_ --------------------------
	.section	.text._Z10turnImageNiiPiS_,"ax",@progbits
	.align	128
        .global         _Z10turnImageNiiPiS_
        .type           _Z10turnImageNiiPiS_,@function
        .size           _Z10turnImageNiiPiS_,(.L_x_144 - _Z10turnImageNiiPiS_)
        .other          _Z10turnImageNiiPiS_,@"STO_CUDA_ENTRY STV_DEFAULT"
_Z10turnImageNiiPiS_:
.text._Z10turnImageNiiPiS_:
[----:B------:R-:W-:Y:S01]  /*0000*/  LDC R1, c[0x0][0x37c] ;  /* 0x0000df00ff017b82 */ /* 0x000fe20000000800 */
[----:B------:R-:W0:Y:S01]  /*0010*/  S2R R4, SR_CTAID.Y ;  /* 0x0000000000047919 */ /* 0x000e220000002600 */
[----:B------:R-:W1:Y:S06]  /*0020*/  LDCU UR4, c[0x0][0x360] ;  /* 0x00006c00ff0477ac */ /* 0x000e6c0008000800 */
[----:B------:R-:W1:Y:S01]  /*0030*/  S2UR UR6, SR_CTAID.X ;  /* 0x00000000000679c3 */ /* 0x000e620000002500 */
[----:B------:R-:W0:Y:S01]  /*0040*/  S2R R11, SR_TID.Y ;  /* 0x00000000000b7919 */ /* 0x000e220000002200 */
[----:B------:R-:W2:Y:S01]  /*0050*/  LDCU UR7, c[0x0][0x364] ;  /* 0x00006c80ff0777ac */ /* 0x000ea20008000800 */
[----:B------:R-:W3:Y:S01]  /*0060*/  S2R R9, SR_TID.X ;  /* 0x0000000000097919 */ /* 0x000ee20000002100 */
[----:B------:R-:W4:Y:S01]  /*0070*/  LDCU UR10, c[0x0][0x374] ;  /* 0x00006e80ff0a77ac */ /* 0x000f220008000800 */
[----:B------:R-:W2:Y:S01]  /*0080*/  LDCU.64 UR12, c[0x0][0x380] ;  /* 0x00007000ff0c77ac */ /* 0x000ea20008000a00 */
[----:B------:R-:W5:Y:S01]  /*0090*/  LDCU.64 UR8, c[0x0][0x358] ;  /* 0x00006b00ff0877ac */ /* 0x000f620008000a00 */
[----:B-1----:R-:W-:-:S02]  /*00a0*/  UIMAD UR4, UR4, UR6, URZ ;  /* 0x00000006040472a4 */ /* 0x002fc4000f8e02ff */
[----:B----4-:R-:W-:-:S04]  /*00b0*/  UIADD3 UR5, UPT, UPT, -UR10, URZ, URZ ;  /* 0x000000ff0a057290 */ /* 0x010fc8000fffe1ff */
[----:B--2---:R-:W-:Y:S02]  /*00c0*/  UIMAD UR5, UR7, UR5, UR13 ;  /* 0x00000005070572a4 */ /* 0x004fe4000f8e020d */
[----:B0-----:R-:W-:-:S05]  /*00d0*/  IMAD R0, R4, UR7, R11 ;  /* 0x0000000704007c24 */ /* 0x001fca000f8e020b */
[----:B------:R-:W-:Y:S01]  /*00e0*/  IADD3 R5, PT, PT, R0, UR5, RZ ;  /* 0x0000000500057c10 */ /* 0x000fe2000fffe0ff */
[----:B---3--:R-:W-:-:S03]  /*00f0*/  VIADD R0, R9, UR4 ;  /* 0x0000000409007c36 */ /* 0x008fc60008000000 */
[C---:B------:R-:W-:Y:S01]  /*0100*/  ISETP.GE.AND P0, PT, R5.reuse, RZ, PT ;  /* 0x000000ff0500720c */ /* 0x040fe20003f06270 */
[----:B------:R-:W-:-:S03]  /*0110*/  IMAD R5, R5, UR12, R0 ;  /* 0x0000000c05057c24 */ /* 0x000fc6000f8e0200 */
[----:B------:R-:W-:-:S13]  /*0120*/  ISETP.GE.OR P0, PT, R0, UR12, !P0 ;  /* 0x0000000c00007c0c */ /* 0x000fda000c706670 */
[----:B------:R-:W0:Y:S02]  /*0130*/  @!P0 LDC.64 R2, c[0x0][0x388] ;  /* 0x0000e200ff028b82 */ /* 0x000e240000000a00 */
[----:B0-----:R-:W-:-:S06]  /*0140*/  @!P0 IMAD.WIDE R2, R5, 0x4, R2 ;  /* 0x0000000405028825 */ /* 0x001fcc00078e0202 */
[----:B-----5:R0:W2:Y:S01]  /*0150*/  @!P0 LDG.E R2, desc[UR8][R2.64] ;  /* 0x0000000802028981 */ /* 0x0200a2000c1e1900 */
[----:B------:R-:W1:Y:S01]  /*0160*/  S2UR UR6, SR_CgaCtaId ;  /* 0x00000000000679c3 */ /* 0x000e620000008800 */
[----:B------:R-:W-:Y:S01]  /*0170*/  LOP3.LUT R0, RZ, R4, RZ, 0x33, !PT ;  /* 0x00000004ff007212 */ /* 0x000fe200078e33ff */
[----:B------:R-:W-:Y:S01]  /*0180*/  UMOV UR5, 0x400 ;  /* 0x0000040000057882 */ /* 0x000fe20000000000 */
[----:B------:R-:W-:Y:S02]  /*0190*/  IADD3 R7, PT, PT, R11, UR4, RZ ;  /* 0x000000040b077c10 */ /* 0x000fe4000fffe0ff */
[----:B------:R-:W-:-:S05]  /*01a0*/  IADD3 R0, PT, PT, R0, UR10, RZ ;  /* 0x0000000a00007c10 */ /* 0x000fca000fffe0ff */
[--C-:B------:R-:W-:Y:S02]  /*01b0*/  IMAD R4, R0, UR7, R9.reuse ;  /* 0x0000000700047c24 */ /* 0x100fe4000f8e0209 */
[----:B------:R-:W-:-:S03]  /*01c0*/  IMAD R0, R11, 0x11, R9 ;  /* 0x000000110b007824 */ /* 0x000fc600078e0209 */
[----:B------:R-:W-:-:S04]  /*01d0*/  ISETP.GE.AND P1, PT, R4, UR13, PT ;  /* 0x0000000d04007c0c */ /* 0x000fc8000bf26270 */
[C---:B------:R-:W-:Y:S01]  /*01e0*/  ISETP.GE.OR P1, PT, R7.reuse, UR12, P1 ;  /* 0x0000000c07007c0c */ /* 0x040fe20008f26670 */
[----:B------:R-:W-:Y:S01]  /*01f0*/  IMAD R7, R7, UR13, R4 ;  /* 0x0000000d07077c24 */ /* 0x000fe2000f8e0204 */
[----:B-1----:R-:W-:-:S06]  /*0200*/  ULEA UR5, UR6, UR5, 0x18 ;  /* 0x0000000506057291 */ /* 0x002fcc000f8ec0ff */
[----:B------:R-:W-:-:S04]  /*0210*/  @!P0 IMAD.U32 R5, RZ, RZ, UR5 ;  /* 0x00000005ff058e24 */ /* 0x000fc8000f8e00ff */
[----:B0-----:R-:W-:Y:S01]  /*0220*/  @!P0 IMAD R3, R0, 0x4, R5 ;  /* 0x0000000400038824 */ /* 0x001fe200078e0205 */
[----:B------:R-:W-:-:S05]  /*0230*/  @P0 MOV R5, UR5 ;  /* 0x0000000500050c02 */ /* 0x000fca0008000f00 */
[----:B------:R-:W-:Y:S01]  /*0240*/  @P0 IMAD R0, R0, 0x4, R5 ;  /* 0x0000000400000824 */ /* 0x000fe200078e0205 */
[----:B--2---:R0:W-:Y:S04]  /*0250*/  @!P0 STS [R3], R2 ;  /* 0x0000000203008388 */ /* 0x0041e80000000800 */
[----:B------:R0:W-:Y:S01]  /*0260*/  @P0 STS [R0], RZ ;  /* 0x000000ff00000388 */ /* 0x0001e20000000800 */
[----:B------:R-:W-:Y:S06]  /*0270*/  BAR.SYNC.DEFER_BLOCKING 0x0 ;  /* 0x0000000000007b1d */ /* 0x000fec0000010000 */
[----:B------:R-:W-:Y:S05]  /*0280*/  @P1 EXIT ;  /* 0x000000000000194d */ /* 0x000fea0003800000 */
[----:B0-----:R-:W-:Y:S01]  /*0290*/  LOP3.LUT R0, RZ, R9, RZ, 0x33, !PT ;  /* 0x00000009ff007212 */ /* 0x001fe200078e33ff */
[----:B------:R-:W0:Y:S03]  /*02a0*/  LDC.64 R2, c[0x0][0x390] ;  /* 0x0000e400ff027b82 */ /* 0x000e260000000a00 */
[----:B------:R-:W-:-:S05]  /*02b0*/  IADD3 R0, PT, PT, R0, UR7, RZ ;  /* 0x0000000700007c10 */ /* 0x000fca000fffe0ff */
[----:B------:R-:W-:-:S05]  /*02c0*/  IMAD R0, R0, 0x11, R11 ;  /* 0x0000001100007824 */ /* 0x000fca00078e020b */
[----:B------:R-:W-:-:S05]  /*02d0*/  LEA R0, R0, R5, 0x2 ;  /* 0x0000000500007211 */ /* 0x000fca00078e10ff */
[----:B------:R-:W1:Y:S01]  /*02e0*/  LDS R5, [R0] ;  /* 0x0000000000057984 */ /* 0x000e620000000800 */
[----:B0-----:R-:W-:-:S05]  /*02f0*/  IMAD.WIDE R2, R7, 0x4, R2 ;  /* 0x0000000407027825 */ /* 0x001fca00078e0202 */
[----:B-1----:R-:W-:Y:S01]  /*0300*/  STG.E desc[UR8][R2.64], R5 ;  /* 0x0000000502007986 */ /* 0x002fe2000c101908 */
[----:B------:R-:W-:Y:S05]  /*0310*/  EXIT ;  /* 0x000000000000794d */ /* 0x000fea0003800000 */
.L_x_130:
        /* <DEDUP_REMOVED lines=14> */
.L_x_144:


//--------------------- .text._Z10turnImagePiiPiS_ --------------------------
	.section	.text._Z10turnImagePiiPiS_,"ax",@progbits
	.align	128
        .global         _Z10turnImagePiiPiS_
        .type           _Z10turnImagePiiPiS_,@function
        .size           _Z10turnImagePiiPiS_,(.L_x_145 - _Z10turnImagePiiPiS_)
        .other          _Z10turnImagePiiPiS_,@"STO_CUDA_ENTRY STV_DEFAULT"
_Z10turnImagePiiPiS_:
.text._Z10turnImagePiiPiS_:
[----:B------:R-:W-:Y:S01]  /*0000*/  LDC R1, c[0x0][0x37c] ;  /* 0x0000df00ff017b82 */ /* 0x000fe20000000800 */
[----:B------:R-:W0:Y:S07]  /*0010*/  S2R R4, SR_CTAID.X ;  /* 0x0000000000047919 */ /* 0x000e2e0000002500 */
[----:B------:R-:W1:Y:S01]  /*0020*/  S2UR UR4, SR_CTAID.Y ;  /* 0x00000000000479c3 */ /* 0x000e620000002600 */
[----:B------:R-:W2:Y:S01]  /*0030*/  LDCU UR7, c[0x0][0x360] ;  /* 0x00006c00ff0777ac */ /* 0x000ea20008000800 */
[----:B------:R-:W0:Y:S01]  /*0040*/  S2R R9, SR_TID.X ;  /* 0x0000000000097919 */ /* 0x000e220000002100 */
[----:B------:R-:W3:Y:S01]  /*0050*/  LDCU UR10, c[0x0][0x370] ;  /* 0x00006e00ff0a77ac */ /* 0x000ee20008000800 */
[----:B------:R-:W4:Y:S01]  /*0060*/  S2R R6, SR_TID.Y ;  /* 0x0000000000067919 */ /* 0x000f220000002200 */
[----:B------:R-:W1:Y:S01]  /*0070*/  LDCU UR5, c[0x0][0x364] ;  /* 0x00006c80ff0577ac */ /* 0x000e620008000800 */
[----:B------:R-:W2:Y:S01]  /*0080*/  LDCU.64 UR12, c[0x0][0x380] ;  /* 0x00007000ff0c77ac */ /* 0x000ea20008000a00 */
[----:B------:R-:W5:Y:S01]  /*0090*/  LDCU.64 UR8, c[0x0][0x358] ;  /* 0x00006b00ff0877ac */ /* 0x000f620008000a00 */
[----:B---3--:R-:W-:-:S02]  /*00a0*/  UIADD3 UR6, UPT, UPT, -UR10, URZ, URZ ;  /* 0x000000ff0a067290 */ /* 0x008fc4000fffe1ff */
[----:B-1----:R-:W-:Y:S02]  /*00b0*/  UIMAD UR5, UR5, UR4, URZ ;  /* 0x00000004050572a4 */ /* 0x002fe4000f8e02ff */
[----:B--2---:R-:W-:Y:S02]  /*00c0*/  UIMAD UR4, UR7, UR6, UR12 ;  /* 0x00000006070472a4 */ /* 0x004fe4000f8e020c */
[----:B0-----:R-:W-:Y:S02]  /*00d0*/  IMAD R0, R4, UR7, R9 ;  /* 0x0000000704007c24 */ /* 0x001fe4000f8e0209 */
[----:B----4-:R-:W-:Y:S02]  /*00e0*/  IADD3 R5, PT, PT, R6, UR5, RZ ;  /* 0x0000000506057c10 */ /* 0x010fe4000fffe0ff */
[----:B------:R-:W-:Y:S02]  /*00f0*/  VIADD R0, R0, UR4 ;  /* 0x0000000400007c36 */ /* 0x000fe40008000000 */
[----:B------:R-:W-:-:S02]  /*0100*/  ISETP.GE.AND P0, PT, R5, UR13, PT ;  /* 0x0000000d05007c0c */ /* 0x000fc4000bf06270 */
[----:B------:R-:W-:Y:S02]  /*0110*/  IMAD R5, R5, UR12, R0 ;  /* 0x0000000c05057c24 */ /* 0x000fe4000f8e0200 */
[----:B------:R-:W-:-:S13]  /*0120*/  ISETP.LT.OR P0, PT, R0, RZ, P0 ;  /* 0x000000ff0000720c */ /* 0x000fda0000701670 */
        /* <DEDUP_REMOVED lines=8> */
[----:B------:R-:W-:Y:S02]  /*01b0*/  IMAD R7, R0, UR7, R6 ;  /* 0x0000000700077c24 */ /* 0x000fe4000f8e0206 */
[----:B------:R-:W-:-:S03]  /*01c0*/  IMAD R0, R6, 0x11, R9 ;  /* 0x0000001106007824 */ /* 0x000fc600078e0209 */
[C---:B------:R-:W-:Y:S01]  /*01d0*/  ISETP.GE.AND P1, PT, R7.reuse, UR12, PT ;  /* 0x0000000c07007c0c */ /* 0x040fe2000bf26270 */
[----:B------:R-:W-:-:S03]  /*01e0*/  IMAD R7, R7, UR13, R4 ;  /* 0x0000000d07077c24 */ /* 0x000fc6000f8e0204 */
[----:B------:R-:W-:Y:S01]  /*01f0*/  ISETP.GE.OR P1, PT, R4, UR13, P1 ;  /* 0x0000000d04007c0c */ /* 0x000fe20008f26670 */
        /* <DEDUP_REMOVED lines=18> */
.L_x_131:
        /* <DEDUP_REMOVED lines=14> */
.L_x_145:


//--------------------- .nv.shared._Z15computeGradientILi64ELi64ELb0ELb1EEviiiiiffiiPiiPf --------------------------
	.section	.nv.shared._Z15computeGradientILi64ELi64ELb0ELb1EEviiiiiffiiPiiPf,"aw",@nobits
	.sectionflags	@""
	.align	4
.nv.shared._Z15computeGradientILi64ELi64ELb0ELb1EEviiiiiffiiPiiPf:
	.zero		4096


//--------------------- .nv.shared.reserved.0     --------------------------
	.section	.nv.shared.reserved.0,"aw",@nobits
	.weak		__nv_reservedSMEM_offset_0_alias
	.size		__nv_reservedSMEM_offset_0_alias, 0, 64
	.other		__nv_reservedSMEM_offset_0_alias,@"STO_CUDA_RESERVED_SHARED STV_DEFAULT"
__nv_reservedSMEM_offset_0_alias:
	.zero		0
	.zero		64


//--------------------- .nv.shared._Z15computeGradientILi64ELi64ELb0ELb0EEviiiiiffiiPiiPf --------------------------
	.section	.nv.shared._Z15computeGradientILi64ELi64ELb0ELb0EEviiiiiffiiPiiPf,"aw",@nobits
	.sectionflags	@""
	.align	4
.nv.shared._Z15computeGradientILi64ELi64ELb0ELb0EEviiiiiffiiPiiPf:
	.zero		4096


//--------------------- .nv.shared._Z15computeGradientILi48ELi25ELb1ELb1EEviiiiiffiiPiiPf --------------------------
	.section	.nv.shared._Z15computeGradientILi48ELi25ELb1ELb1EEviiiiiffiiPiiPf,"aw",@nobits
	.sectionflags	@""
	.align	4
.nv.shared._Z15computeGradientILi48ELi25ELb1ELb1EEviiiiiffiiPiiPf:
	.zero		3328


//--------------------- .nv.shared._Z15computeGradientILi48ELi25ELb1ELb0EEviiiiiffiiPiiPf --------------------------
	.section	.nv.shared._Z15computeGradientILi48ELi25ELb1ELb0EEviiiiiffiiPiiPf,"aw",@nobits
	.sectionflags	@""
	.align	4
.nv.shared._Z15computeGradientILi48ELi25ELb1ELb0EEviiiiiffiiPiiPf:
	.zero		3328


//--------------------- .nv.shared._Z14transposeImageiiPiiS_i --------------------------
	.section	.nv.shared._Z14transposeImageiiPiiS_i,"aw",@nobits
	.sectionflags	@""
	.align	4
.nv.shared._Z14transposeImageiiPiiS_i:
	.zero		2112


//--------------------- .nv.shared._Z14transposeImageiiPiS_ --------------------------
	.section	.nv.shared._Z14transposeImageiiPiS_,"aw",@nobits
	.sectionflags	@""
	.align	4
.nv.shared._Z14transposeImageiiPiS_:
	.zero		2112


//--------------------- .nv.shared._Z10turnImageNiiPiS_ --------------------------
	.section	.nv.shared._Z10turnImageNiiPiS_,"aw",@nobits
	.sectionflags	@""
	.align	4
.nv.shared._Z10turnImageNiiPiS_:
	.zero		2112


//--------------------- .nv.shared._Z10turnImagePiiPiS_ --------------------------
	.section	.nv.shared._Z10turnImagePiiPiS_,"aw",@nobits
	.sectionflags	@""
	.align	4
.nv.shared._Z10turnImagePiiPiS_:
	.zero		2112


//--------------------- .nv.constant0._Z15computeGradientILi64ELi64ELb0ELb1EEviiiiiffiiPiiPf --------------------------
	.section	.nv.constant0._Z15computeGradientILi64ELi64ELb0ELb1EEviiiiiffiiPiiPf,"a",@progbits
	.sectionflags	@""
	.align	4
.nv.constant0._Z15computeGradientILi64ELi64ELb0ELb1EEviiiiiffiiPiiPf:
	.zero		960


//--------------------- .nv.constant0._Z15computeGradientILi64ELi64ELb0ELb0EEviiiiiffiiPiiPf --------------------------
	.section	.nv.constant0._Z15computeGradientILi64ELi64ELb0ELb0EEviiiiiffiiPiiPf,"a",@progbits
	.sectionflags	@""
	.align	4
.nv.constant0._Z15computeGradientILi64ELi64ELb0ELb0EEviiiiiffiiPiiPf:
	.zero		960


//--------------------- .nv.constant0._Z15computeGradientILi48ELi25ELb1ELb1EEviiiiiffiiPiiPf --------------------------
	.section	.nv.constant0._Z15computeGradientILi48ELi25ELb1ELb1EEviiiiiffiiPiiPf,"a",@progbits
	.sectionflags	@""
	.align	4
.nv.constant0._Z15computeGradientILi48ELi25ELb1ELb1EEviiiiiffiiPiiPf:
	.zero		960


//--------------------- .nv.constant0._Z15computeGradientILi48ELi25ELb1ELb0EEviiiiiffiiPiiPf --------------------------
	.section	.nv.constant0._Z15computeGradientILi48ELi25ELb1ELb0EEviiiiiffiiPiiPf,"a",@progbits
	.sectionflags	@""
	.align	4
.nv.constant0._Z15computeGradientILi48ELi25ELb1ELb0EEviiiiiffiiPiiPf:
	.zero		960


//--------------------- .nv.constant0._Z15bresenhamRotateiiPiiS_ --------------------------
	.section	.nv.constant0._Z15bresenhamRotateiiPiiS_,"a",@progbits
	.sectionflags	@""
	.align	4
.nv.constant0._Z15bresenhamRotateiiPiiS_:
	.zero		928


//--------------------- .nv.constant0._Z9fillImageiiiPi --------------------------
	.section	.nv.constant0._Z9fillImageiiiPi,"a",@progbits
	.sectionflags	@""
	.align	4
.nv.constant0._Z9fillImageiiiPi:
	.zero		920


//--------------------- .nv.constant0._Z14transposeImageiiPiiS_i --------------------------
	.section	.nv.constant0._Z14transposeImageiiPiiS_i,"a",@progbits
	.sectionflags	@""
	.align	4
.nv.constant0._Z14transposeImageiiPiiS_i:
	.zero		932


//--------------------- .nv.constant0._Z14transposeImageiiPiS_ --------------------------
	.section	.nv.constant0._Z14transposeImageiiPiS_,"a",@progbits
	.sectionflags	@""
	.align	4
.nv.constant0._Z14transposeImageiiPiS_:
	.zero		920


//--------------------- .nv.constant0._Z10turnImageNiiPiS_ --------------------------
	.section	.nv.constant0._Z10turnImageNiiPiS_,"a",@progbits
	.sectionflags	@""
	.align	4
.nv.constant0._Z10turnImageNiiPiS_:
	.zero		920


//--------------------- .nv.constant0._Z10turnImagePiiPiS_ --------------------------
	.section	.nv.constant0._Z10turnImagePiiPiS_,"a",@progbits
	.sectionflags	@""
	.align	4
.nv.constant0._Z10turnImagePiiPiS_:
	.zero		920


//--------------------- SYMBOLS --------------------------

	.type		.nv.reservedSmem.offset0,@object
	.size		.nv.reservedSmem.offset0,0x4
	.type		.nv.reservedSmem.cap,@object
	.size		.nv.reservedSmem.cap,0x4
